// auto-generated by cutlass_sweep.gemm — config: {"arch": "sm_90", "cluster_m": 1, "cluster_n": 1, "dtype": "e4m3", "dtype_b": "e4m3", "layout": "nt", "stages": 0, "tile_k": 64, "tile_m": 128, "tile_n": 224}
#include "cutlass/cutlass.h"
#include "cutlass/gemm/collective/collective_builder.hpp"
#include "cutlass/gemm/device/gemm_universal_adapter.h"
#include "cutlass/gemm/kernel/gemm_universal.hpp"
#include "cutlass/epilogue/collective/collective_builder.hpp"

using ElemA = cutlass::float_e4m3_t;
using ElemB = cutlass::float_e4m3_t;
using ElemCD = cutlass::float_e4m3_t;
using Acc  = float;
using TileShape    = cute::Shape<cute::_128, cute::_224, cute::_64>;
using ClusterShape = cute::Shape<cute::_1, cute::_1, cute::_1>;

using CollectiveEpilogue = typename cutlass::epilogue::collective::CollectiveBuilder<
    cutlass::arch::Sm90, cutlass::arch::OpClassTensorOp,
    TileShape, ClusterShape,
    cutlass::epilogue::collective::EpilogueTileAuto,
    Acc, Acc,
    ElemCD, cutlass::layout::RowMajor, 128 / cutlass::sizeof_bits<ElemCD>::value,
    ElemCD, cutlass::layout::RowMajor, 128 / cutlass::sizeof_bits<ElemCD>::value,
    cutlass::epilogue::collective::EpilogueScheduleAuto
  >::CollectiveOp;

using CollectiveMainloop = typename cutlass::gemm::collective::CollectiveBuilder<
    cutlass::arch::Sm90, cutlass::arch::OpClassTensorOp,
    ElemA, cutlass::layout::RowMajor, 128 / cutlass::sizeof_bits<ElemA>::value,
    ElemB, cutlass::layout::ColumnMajor, 128 / cutlass::sizeof_bits<ElemB>::value,
    Acc,
    TileShape, ClusterShape,
    cutlass::gemm::collective::StageCountAutoCarveout<static_cast<int>(sizeof(typename CollectiveEpilogue::SharedStorage))>,
    cutlass::gemm::collective::KernelScheduleAuto
  >::CollectiveOp;

using GemmKernel = cutlass::gemm::kernel::GemmUniversal<
    cute::Shape<int,int,int,int>,
    CollectiveMainloop,
    CollectiveEpilogue
>;
using Gemm = cutlass::gemm::device::GemmUniversalAdapter<GemmKernel>;

// Force the device kernel symbol into the cubin without needing a host main.
auto* _anchor = &cutlass::device_kernel<GemmKernel>;


// ===== COMPILED SASS (sm_90a) =====

	.target	sm_90a

	.elftype	@"ET_EXEC"


//--------------------- .note.nv.tkinfo           --------------------------
	.section	.note.nv.tkinfo,"",@"SHT_NOTE"
	.sectionflags	@"SHF_NOTE_NV_TKINFO"
	.tkinfo
        /*0018*/ 	.word	0x00000002
        /*0030*/ 	.string	""
        /*0030*/ 	.string	"ptxas"
        /*0030*/ 	.string	"Cuda compilation tools, release 13.0, V13.0.88"
        /*0030*/ 	.string	"Build cuda_13.0.r13.0/compiler.36424714_0"
        /*0030*/ 	.string	"-arch sm_90a -m 64 "



//--------------------- .note.nv.cuinfo           --------------------------
	.section	.note.nv.cuinfo,"",@"SHT_NOTE"
	.sectionflags	@"SHF_NOTE_NV_CUINFO"
        /*0018*/ 	.short	0x0002
        /*001a*/ 	.short	0x005a
        /*001c*/ 	.short	0x0082
	.zero		2


//--------------------- .nv.info                  --------------------------
	.section	.nv.info,"",@"SHT_CUDA_INFO"
	.align	4


	//----- nvinfo : EIATTR_REGCOUNT
	.align		4
        /*0000*/ 	.byte	0x04, 0x2f
        /*0002*/ 	.short	(.L_12 - .L_11)
	.align		4
.L_11:
        /*0004*/ 	.word	index@(_ZN7cutlass13device_kernelINS_4gemm6kernel13GemmUniversalIN4cute5tupleIJiiiiEEENS1_10collective13CollectiveMmaINS1_37MainloopSm90TmaGmmaWarpSpecializedFP8ILi10ENS5_IJNS4_1CILi1EEESB_SB_EEENS1_35KernelTmaWarpSpecializedCooperativeEEENS5_IJNSA_ILi128EEENSA_ILi224EEENSA_ILi64EEEEEENS_12float_e4m3_tENS5_IJlSB_lEEESJ_SK_NS4_8TiledMMAINS4_8MMA_AtomIJNS4_4SM904GMMA30MMA_64x32x32_F32E4M3E4M3_SS_TNILNSO_7ScaleInE1ELSQ_1EEEEEENS4_6LayoutINS5_IJNSA_ILi2EEESB_SB_EEENS5_IJSB_NSA_ILi0EEESW_EEEEENS5_IJNS4_10UnderscoreESZ_SZ_EEEEENS4_13SM90_TMA_LOADENS4_14ComposedLayoutINS4_7SwizzleILi2ELi4ELi3EEENS4_18smem_ptr_flag_bitsILi8EEENST_INS5_IJNSA_ILi8EEESH_EEENS5_IJSH_SB_EEEEEEEvNS4_8identityES12_S1C_vS1D_EENS_8epilogue10collective6detail29Sm90TmaWarpSpecializedAdapterINS1G_15DefaultEpilogueISJ_SK_SK_NS1F_6thread17LinearCombinationISJ_Li1EffLNS1K_9ScaleType4KindE0ELNS_15FloatRoundStyleE2ESJ_EENS1_15EpilogueDefaultEEEEEvvEEEEvNT_6ParamsE)
        /*0008*/ 	.word	0x000000a8


	//----- nvinfo : EIATTR_FRAME_SIZE
	.align		4
.L_12:
        /*000c*/ 	.byte	0x04, 0x11
        /*000e*/ 	.short	(.L_14 - .L_13)
	.align		4
.L_13:
        /*0010*/ 	.word	index@(_ZN7cutlass13device_kernelINS_4gemm6kernel13GemmUniversalIN4cute5tupleIJiiiiEEENS1_10collective13CollectiveMmaINS1_37MainloopSm90TmaGmmaWarpSpecializedFP8ILi10ENS5_IJNS4_1CILi1EEESB_SB_EEENS1_35KernelTmaWarpSpecializedCooperativeEEENS5_IJNSA_ILi128EEENSA_ILi224EEENSA_ILi64EEEEEENS_12float_e4m3_tENS5_IJlSB_lEEESJ_SK_NS4_8TiledMMAINS4_8MMA_AtomIJNS4_4SM904GMMA30MMA_64x32x32_F32E4M3E4M3_SS_TNILNSO_7ScaleInE1ELSQ_1EEEEEENS4_6LayoutINS5_IJNSA_ILi2EEESB_SB_EEENS5_IJSB_NSA_ILi0EEESW_EEEEENS5_IJNS4_10UnderscoreESZ_SZ_EEEEENS4_13SM90_TMA_LOADENS4_14ComposedLayoutINS4_7SwizzleILi2ELi4ELi3EEENS4_18smem_ptr_flag_bitsILi8EEENST_INS5_IJNSA_ILi8EEESH_EEENS5_IJSH_SB_EEEEEEEvNS4_8identityES12_S1C_vS1D_EENS_8epilogue10collective6detail29Sm90TmaWarpSpecializedAdapterINS1G_15DefaultEpilogueISJ_SK_SK_NS1F_6thread17LinearCombinationISJ_Li1EffLNS1K_9ScaleType4KindE0ELNS_15FloatRoundStyleE2ESJ_EENS1_15EpilogueDefaultEEEEEvvEEEEvNT_6ParamsE)
        /*0014*/ 	.word	0x00000010


	//----- nvinfo : EIATTR_MIN_STACK_SIZE
	.align		4
.L_14:
        /*0018*/ 	.byte	0x04, 0x12
        /*001a*/ 	.short	(.L_16 - .L_15)
	.align		4
.L_15:
        /*001c*/ 	.word	index@(_ZN7cutlass13device_kernelINS_4gemm6kernel13GemmUniversalIN4cute5tupleIJiiiiEEENS1_10collective13CollectiveMmaINS1_37MainloopSm90TmaGmmaWarpSpecializedFP8ILi10ENS5_IJNS4_1CILi1EEESB_SB_EEENS1_35KernelTmaWarpSpecializedCooperativeEEENS5_IJNSA_ILi128EEENSA_ILi224EEENSA_ILi64EEEEEENS_12float_e4m3_tENS5_IJlSB_lEEESJ_SK_NS4_8TiledMMAINS4_8MMA_AtomIJNS4_4SM904GMMA30MMA_64x32x32_F32E4M3E4M3_SS_TNILNSO_7ScaleInE1ELSQ_1EEEEEENS4_6LayoutINS5_IJNSA_ILi2EEESB_SB_EEENS5_IJSB_NSA_ILi0EEESW_EEEEENS5_IJNS4_10UnderscoreESZ_SZ_EEEEENS4_13SM90_TMA_LOADENS4_14ComposedLayoutINS4_7SwizzleILi2ELi4ELi3EEENS4_18smem_ptr_flag_bitsILi8EEENST_INS5_IJNSA_ILi8EEESH_EEENS5_IJSH_SB_EEEEEEEvNS4_8identityES12_S1C_vS1D_EENS_8epilogue10collective6detail29Sm90TmaWarpSpecializedAdapterINS1G_15DefaultEpilogueISJ_SK_SK_NS1F_6thread17LinearCombinationISJ_Li1EffLNS1K_9ScaleType4KindE0ELNS_15FloatRoundStyleE2ESJ_EENS1_15EpilogueDefaultEEEEEvvEEEEvNT_6ParamsE)
        /*0020*/ 	.word	0x00000010
.L_16:


//--------------------- .nv.compat                --------------------------
	.section	.nv.compat,"",@"SHT_CUDA_COMPAT_INFO"
	.align	4
        /*0000*/ 	.byte	0x02, 0x09, 0x01, 0x00, 0x02, 0x02, 0x04, 0x00, 0x02, 0x05, 0x05, 0x00, 0x03, 0x07, 0x01, 0x01
        /*0010*/ 	.byte	0x02, 0x03, 0x01, 0x00, 0x02, 0x06, 0x01, 0x00, 0x04, 0x0b, 0x08, 0x00, 0x00, 0x00, 0x00, 0x00
        /*0020*/ 	.byte	0x00, 0x00, 0x00, 0x00


//--------------------- .nv.info._ZN7cutlass13device_kernelINS_4gemm6kernel13GemmUniversalIN4cute5tupleIJiiiiEEENS1_10collective13CollectiveMmaINS1_37MainloopSm90TmaGmmaWarpSpecializedFP8ILi10ENS5_IJNS4_1CILi1EEESB_SB_EEENS1_35KernelTmaWarpSpecializedCooperativeEEENS5_IJNSA_ILi128EEENSA_ILi224EEENSA_ILi64EEEEEENS_12float_e4m3_tENS5_IJlSB_lEEESJ_SK_NS4_8TiledMMAINS4_8MMA_AtomIJNS4_4SM904GMMA30MMA_64x32x32_F32E4M3E4M3_SS_TNILNSO_7ScaleInE1ELSQ_1EEEEEENS4_6LayoutINS5_IJNSA_ILi2EEESB_SB_EEENS5_IJSB_NSA_ILi0EEESW_EEEEENS5_IJNS4_10UnderscoreESZ_SZ_EEEEENS4_13SM90_TMA_LOADENS4_14ComposedLayoutINS4_7SwizzleILi2ELi4ELi3EEENS4_18smem_ptr_flag_bitsILi8EEENST_INS5_IJNSA_ILi8EEESH_EEENS5_IJSH_SB_EEEEEEEvNS4_8identityES12_S1C_vS1D_EENS_8epilogue10collective6detail29Sm90TmaWarpSpecializedAdapterINS1G_15DefaultEpilogueISJ_SK_SK_NS1F_6thread17LinearCombinationISJ_Li1EffLNS1K_9ScaleType4KindE0ELNS_15FloatRoundStyleE2ESJ_EENS1_15EpilogueDefaultEEEEEvvEEEEvNT_6ParamsE --------------------------
	.section	.nv.info._ZN7cutlass13device_kernelINS_4gemm6kernel13GemmUniversalIN4cute5tupleIJiiiiEEENS1_10collective13CollectiveMmaINS1_37MainloopSm90TmaGmmaWarpSpecializedFP8ILi10ENS5_IJNS4_1CILi1EEESB_SB_EEENS1_35KernelTmaWarpSpecializedCooperativeEEENS5_IJNSA_ILi128EEENSA_ILi224EEENSA_ILi64EEEEEENS_12float_e4m3_tENS5_IJlSB_lEEESJ_SK_NS4_8TiledMMAINS4_8MMA_AtomIJNS4_4SM904GMMA30MMA_64x32x32_F32E4M3E4M3_SS_TNILNSO_7ScaleInE1ELSQ_1EEEEEENS4_6LayoutINS5_IJNSA_ILi2EEESB_SB_EEENS5_IJSB_NSA_ILi0EEESW_EEEEENS5_IJNS4_10UnderscoreESZ_SZ_EEEEENS4_13SM90_TMA_LOADENS4_14ComposedLayoutINS4_7SwizzleILi2ELi4ELi3EEENS4_18smem_ptr_flag_bitsILi8EEENST_INS5_IJNSA_ILi8EEESH_EEENS5_IJSH_SB_EEEEEEEvNS4_8identityES12_S1C_vS1D_EENS_8epilogue10collective6detail29Sm90TmaWarpSpecializedAdapterINS1G_15DefaultEpilogueISJ_SK_SK_NS1F_6thread17LinearCombinationISJ_Li1EffLNS1K_9ScaleType4KindE0ELNS_15FloatRoundStyleE2ESJ_EENS1_15EpilogueDefaultEEEEEvvEEEEvNT_6ParamsE,"",@"SHT_CUDA_INFO"
	.sectionflags	@""
	.align	4


	//----- nvinfo : EIATTR_CUDA_API_VERSION
	.align		4
        /*0000*/ 	.byte	0x04, 0x37
        /*0002*/ 	.short	(.L_18 - .L_17)
.L_17:
        /*0004*/ 	.word	0x00000082


	//----- nvinfo : EIATTR_KPARAM_INFO
	.align		4
.L_18:
        /*0008*/ 	.byte	0x04, 0x17
        /*000a*/ 	.short	(.L_20 - .L_19)
.L_19:
        /*000c*/ 	.word	0x00000000
        /*0010*/ 	.short	0x0000
        /*0012*/ 	.short	0x0070
        /*0014*/ 	.byte	0x00, 0xf0, 0x01, 0x10


	//----- nvinfo : EIATTR_SPARSE_MMA_MASK
	.align		4
.L_20:
        /*0018*/ 	.byte	0x03, 0x50
        /*001a*/ 	.short	0x0000


	//----- nvinfo : EIATTR_MAXREG_COUNT
	.align		4
        /*001c*/ 	.byte	0x03, 0x1b
        /*001e*/ 	.short	0x00a8


	//----- nvinfo : EIATTR_NUM_BARRIERS
	.align		4
        /*0020*/ 	.byte	0x02, 0x4c
        /*0022*/ 	.byte	0x01
	.zero		1


	//----- nvinfo : EIATTR_ANNOTATIONS
	.align		4
        /*0024*/ 	.byte	0x04, 0x55
        /*0026*/ 	.short	(.L_22 - .L_21)


	//   ....[0]....
.L_21:
        /*0028*/ 	.word	0x00000001
        /*002c*/ 	.byte	0x80, 0x06, 0x00, 0x00, 0x01, 0x00, 0x00, 0x00, 0xa0, 0x06, 0x00, 0x00, 0x01, 0x00, 0x00, 0x00
        /* <DEDUP_REMOVED lines=9> */
        /*00cc*/ 	.byte	0xd0, 0xda, 0x00, 0x00


	//----- nvinfo : EIATTR_MERCURY_ISA_VERSION
	.align		4
.L_22:
        /*00d0*/ 	.byte	0x03, 0x5f
        /*00d2*/ 	.short	0x0101


	//----- nvinfo : EIATTR_INT_WARP_WIDE_INSTR_OFFSETS
	.align		4
        /*00d4*/ 	.byte	0x04, 0x31
        /*00d6*/ 	.short	(.L_24 - .L_23)


	//   ....[0]....
.L_23:
        /*00d8*/ 	.word	0x00000550


	//   ....[1]....
        /*00dc*/ 	.word	0x00000560


	//   ....[2]....
        /*00e0*/ 	.word	0x00000690


	//----- nvinfo : EIATTR_COOP_GROUP_MASK_REGIDS
	.align		4
.L_24:
        /*00e4*/ 	.byte	0x04, 0x29
        /*00e6*/ 	.short	(.L_26 - .L_25)


	//   ....[0]....
.L_25:
        /*00e8*/ 	.word	0xffffffff


	//   ....[1]....
        /*00ec*/ 	.word	0xffffffff


	//   ....[2]....
        /*00f0*/ 	.word	0xffffffff


	//   ....[3]....
        /*00f4*/ 	.word	0xffffffff


	//   ....[4]....
        /*00f8*/ 	.word	0xffffffff


	//----- nvinfo : EIATTR_COOP_GROUP_INSTR_OFFSETS
	.align		4
.L_26:
        /*00fc*/ 	.byte	0x04, 0x28
        /*00fe*/ 	.short	(.L_28 - .L_27)


	//   ....[0]....
.L_27:
        /*0100*/ 	.word	0x00000070


	//   ....[1]....
        /*0104*/ 	.word	0x00000080


	//   ....[2]....
        /*0108*/ 	.word	0x000001a0


	//   ....[3]....
        /*010c*/ 	.word	0x000004a0


	//   ....[4]....
        /*0110*/ 	.word	0x000013b0


	//----- nvinfo : EIATTR_REG_RECONFIG
	.align		4
.L_28:
        /*0114*/ 	.byte	0x01, 0x54
	.zero		2


	//----- nvinfo : EIATTR_MBARRIER_INSTR_OFFSETS
	.align		4
        /*0118*/ 	.byte	0x04, 0x39
        /*011a*/ 	.short	(.L_30 - .L_29)


	//   ....[0]....
.L_29:
        /*011c*/ 	.word	0x00000340
        /*0120*/ 	.word	0x000000ff
        /*0124*/ 	.word	0x00000000
        /*0128*/ 	.short	0x0100
        /*012a*/ 	.byte	0x0a
	.zero		1


	//   ....[1]....
        /*012c*/ 	.word	0x00000350
        /*0130*/ 	.word	0x000000ff
        /*0134*/ 	.word	0x00000050
        /*0138*/ 	.short	0x0100
        /*013a*/ 	.byte	0x0a
	.zero		1


	//   ....[2]....
        /*013c*/ 	.word	0x00000360
        /*0140*/ 	.word	0x000000ff
        /*0144*/ 	.word	0x00000008
        /*0148*/ 	.short	0x0100
        /*014a*/ 	.byte	0x0a
	.zero		1


	//   ....[3]....
        /*014c*/ 	.word	0x00000370
        /*0150*/ 	.word	0x000000ff
        /*0154*/ 	.word	0x00000058
        /*0158*/ 	.short	0x0100
        /*015a*/ 	.byte	0x0a
	.zero		1


	//   ....[4]....
        /*015c*/ 	.word	0x00000380
        /*0160*/ 	.word	0x000000ff
        /*0164*/ 	.word	0x00000010
        /*0168*/ 	.short	0x0100
        /*016a*/ 	.byte	0x0a
	.zero		1


	//   ....[5]....
        /*016c*/ 	.word	0x00000390
        /*0170*/ 	.word	0x000000ff
        /*0174*/ 	.word	0x00000060
        /*0178*/ 	.short	0x0100
        /*017a*/ 	.byte	0x0a
	.zero		1


	//   ....[6]....
        /*017c*/ 	.word	0x000003a0
        /*0180*/ 	.word	0x000000ff
        /*0184*/ 	.word	0x00000018
        /*0188*/ 	.short	0x0100
        /*018a*/ 	.byte	0x0a
	.zero		1


	//   ....[7]....
        /*018c*/ 	.word	0x000003b0
        /*0190*/ 	.word	0x000000ff
        /*0194*/ 	.word	0x00000068
        /*0198*/ 	.short	0x0100
        /*019a*/ 	.byte	0x0a
	.zero		1


	//   ....[8]....
        /*019c*/ 	.word	0x000003c0
        /*01a0*/ 	.word	0x000000ff
        /*01a4*/ 	.word	0x00000020
        /*01a8*/ 	.short	0x0100
        /*01aa*/ 	.byte	0x0a
	.zero		1


	//   ....[9]....
        /*01ac*/ 	.word	0x000003d0
        /*01b0*/ 	.word	0x000000ff
        /*01b4*/ 	.word	0x00000070
        /*01b8*/ 	.short	0x0100
        /*01ba*/ 	.byte	0x0a
	.zero		1


	//   ....[10]....
        /*01bc*/ 	.word	0x000003e0
        /*01c0*/ 	.word	0x000000ff
        /*01c4*/ 	.word	0x00000028
        /*01c8*/ 	.short	0x0100
        /*01ca*/ 	.byte	0x0a
	.zero		1


	//   ....[11]....
        /*01cc*/ 	.word	0x000003f0
        /*01d0*/ 	.word	0x000000ff
        /*01d4*/ 	.word	0x00000078
        /*01d8*/ 	.short	0x0100
        /*01da*/ 	.byte	0x0a
	.zero		1


	//   ....[12]....
        /*01dc*/ 	.word	0x00000400
        /*01e0*/ 	.word	0x000000ff
        /*01e4*/ 	.word	0x00000030
        /*01e8*/ 	.short	0x0100
        /*01ea*/ 	.byte	0x0a
	.zero		1


	//   ....[13]....
        /*01ec*/ 	.word	0x00000410
        /*01f0*/ 	.word	0x000000ff
        /*01f4*/ 	.word	0x00000080
        /*01f8*/ 	.short	0x0100
        /*01fa*/ 	.byte	0x0a
	.zero		1


	//   ....[14]....
        /*01fc*/ 	.word	0x00000420
        /*0200*/ 	.word	0x000000ff
        /*0204*/ 	.word	0x00000038
        /*0208*/ 	.short	0x0100
        /*020a*/ 	.byte	0x0a
	.zero		1


	//   ....[15]....
        /*020c*/ 	.word	0x00000430
        /*0210*/ 	.word	0x000000ff
        /*0214*/ 	.word	0x00000088
        /*0218*/ 	.short	0x0100
        /*021a*/ 	.byte	0x0a
	.zero		1


	//   ....[16]....
        /*021c*/ 	.word	0x00000440
        /*0220*/ 	.word	0x000000ff
        /*0224*/ 	.word	0x00000040
        /*0228*/ 	.short	0x0100
        /*022a*/ 	.byte	0x0a
	.zero		1


	//   ....[17]....
        /*022c*/ 	.word	0x00000450
        /*0230*/ 	.word	0x000000ff
        /*0234*/ 	.word	0x00000090
        /*0238*/ 	.short	0x0100
        /*023a*/ 	.byte	0x0a
	.zero		1


	//   ....[18]....
        /*023c*/ 	.word	0x00000460
        /*0240*/ 	.word	0x000000ff
        /*0244*/ 	.word	0x00000048
        /*0248*/ 	.short	0x0100
        /*024a*/ 	.byte	0x0a
	.zero		1


	//   ....[19]....
        /*024c*/ 	.word	0x00000470
        /*0250*/ 	.word	0x000000ff
        /*0254*/ 	.word	0x00000098
        /*0258*/ 	.short	0x0100
        /*025a*/ 	.byte	0x0a
	.zero		1


	//   ....[20]....
        /*025c*/ 	.word	0x000006c0
        /*0260*/ 	.word	0x000000ff
        /*0264*/ 	.word	0x000000b0
        /*0268*/ 	.short	0x0100
        /*026a*/ 	.byte	0x08
	.zero		1


	//   ....[21]....
        /*026c*/ 	.word	0x000006d0
        /*0270*/ 	.word	0x000000ff
        /*0274*/ 	.word	0x000000b8
        /*0278*/ 	.short	0x0100
        /*027a*/ 	.byte	0x08
	.zero		1


	//   ....[22]....
        /*027c*/ 	.word	0x00001a00
        /*0280*/ 	.word	0x000000ff
        /*0284*/ 	.word	0x00000000
        /*0288*/ 	.short	0x010a
        /*028a*/ 	.byte	0x0c
	.zero		1


	//   ....[23]....
        /*028c*/ 	.word	0x00001a60
        /*0290*/ 	.word	0x000000ff
        /*0294*/ 	.word	0x00000000
        /*0298*/ 	.short	0x010a
        /*029a*/ 	.byte	0x0c
	.zero		1


	//   ....[24]....
        /*029c*/ 	.word	0x00002b20
        /*02a0*/ 	.word	0x000000ff
        /*02a4*/ 	.word	0x00000000
        /*02a8*/ 	.short	0x010a
        /*02aa*/ 	.byte	0x12
	.zero		1


	//   ....[25]....
        /*02ac*/ 	.word	0x00002b60
        /*02b0*/ 	.word	0x000000ff
        /*02b4*/ 	.word	0x00000000
        /*02b8*/ 	.short	0x010a
        /*02ba*/ 	.byte	0x12
	.zero		1


	//   ....[26]....
        /*02bc*/ 	.word	0x00003880
        /*02c0*/ 	.word	0x000000ff
        /*02c4*/ 	.word	0x00000000
        /*02c8*/ 	.short	0x0101
        /*02ca*/ 	.byte	0x11
	.zero		1


	//   ....[27]....
        /*02cc*/ 	.word	0x000041f0
        /*02d0*/ 	.word	0x000000ff
        /*02d4*/ 	.word	0x00000000
        /*02d8*/ 	.short	0x0101
        /*02da*/ 	.byte	0x06
	.zero		1


	//   ....[28]....
        /*02dc*/ 	.word	0x0000d650
        /*02e0*/ 	.word	0x0000000d
        /*02e4*/ 	.word	0x00000050
        /*02e8*/ 	.short	0x010a
        /*02ea*/ 	.byte	0x3f
	.zero		1


	//   ....[29]....
        /*02ec*/ 	.word	0x0000da10
        /*02f0*/ 	.word	0x00000004
        /*02f4*/ 	.word	0x000000b8
        /*02f8*/ 	.short	0x0101
        /*02fa*/ 	.byte	0x3f
	.zero		1


	//   ....[30]....
        /*02fc*/ 	.word	0x0000e180
        /*0300*/ 	.word	0x00000007
        /*0304*/ 	.word	0x00000000
        /*0308*/ 	.short	0x010a
        /*030a*/ 	.byte	0x3f
	.zero		1


	//   ....[31]....
        /*030c*/ 	.word	0x0000e200
        /*0310*/ 	.word	0x00000009
        /*0314*/ 	.word	0x00000000
        /*0318*/ 	.short	0x010a
        /*031a*/ 	.byte	0x3f
	.zero		1


	//   ....[32]....
        /*031c*/ 	.word	0x0000e290
        /*0320*/ 	.word	0x00000006
        /*0324*/ 	.word	0x00000000
        /*0328*/ 	.short	0x010a
        /*032a*/ 	.byte	0x3f
	.zero		1


	//   ....[33]....
        /*032c*/ 	.word	0x0000e320
        /*0330*/ 	.word	0x00000009
        /*0334*/ 	.word	0x00000000
        /*0338*/ 	.short	0x010a
        /*033a*/ 	.byte	0x3f
	.zero		1


	//   ....[34]....
        /*033c*/ 	.word	0x0000e3b0
        /*0340*/ 	.word	0x00000006
        /*0344*/ 	.word	0x00000000
        /*0348*/ 	.short	0x010a
        /*034a*/ 	.byte	0x3f
	.zero		1


	//   ....[35]....
        /*034c*/ 	.word	0x0000e440
        /*0350*/ 	.word	0x00000009
        /*0354*/ 	.word	0x00000000
        /*0358*/ 	.short	0x010a
        /*035a*/ 	.byte	0x3f
	.zero		1


	//   ....[36]....
        /*035c*/ 	.word	0x0000e4d0
        /*0360*/ 	.word	0x00000006
        /*0364*/ 	.word	0x00000000
        /*0368*/ 	.short	0x010a
        /*036a*/ 	.byte	0x3f
	.zero		1


	//   ....[37]....
        /*036c*/ 	.word	0x0000e560
        /*0370*/ 	.word	0x00000009
        /*0374*/ 	.word	0x00000000
        /*0378*/ 	.short	0x010a
        /*037a*/ 	.byte	0x3f
	.zero		1


	//   ....[38]....
        /*037c*/ 	.word	0x0000e5f0
        /*0380*/ 	.word	0x00000006
        /*0384*/ 	.word	0x00000000
        /*0388*/ 	.short	0x010a
        /*038a*/ 	.byte	0x3f
	.zero		1


	//   ....[39]....
        /*038c*/ 	.word	0x0000e680
        /*0390*/ 	.word	0x00000003
        /*0394*/ 	.word	0x00000000
        /*0398*/ 	.short	0x010a
        /*039a*/ 	.byte	0x3f
	.zero		1


	//   ....[40]....
        /*039c*/ 	.word	0x0000e6f0
        /*03a0*/ 	.word	0x00000003
        /*03a4*/ 	.word	0x00000000
        /*03a8*/ 	.short	0x010a
        /*03aa*/ 	.byte	0x3f
	.zero		1


	//   ....[41]....
        /*03ac*/ 	.word	0x0000e750
        /*03b0*/ 	.word	0x000000e4
        /*03b4*/ 	.word	0x00000000
        /*03b8*/ 	.short	0x010a
        /*03ba*/ 	.byte	0x3f
	.zero		1


	//   ....[42]....
        /*03bc*/ 	.word	0x0000e820
        /*03c0*/ 	.word	0x0000000d
        /*03c4*/ 	.word	0x00000050
        /*03c8*/ 	.short	0x010a
        /*03ca*/ 	.byte	0x3f
	.zero		1


	//   ....[43]....
        /*03cc*/ 	.word	0x0000e900
        /*03d0*/ 	.word	0x00000007
        /*03d4*/ 	.word	0x00000000
        /*03d8*/ 	.short	0x010a
        /*03da*/ 	.byte	0x3f
	.zero		1


	//   ....[44]....
        /*03dc*/ 	.word	0x0000e950
        /*03e0*/ 	.word	0x00000009
        /*03e4*/ 	.word	0x00000000
        /*03e8*/ 	.short	0x010a
        /*03ea*/ 	.byte	0x3f
	.zero		1


	//   ....[45]....
        /*03ec*/ 	.word	0x0000e9a0
        /*03f0*/ 	.word	0x00000006
        /*03f4*/ 	.word	0x00000000
        /*03f8*/ 	.short	0x010a
        /*03fa*/ 	.byte	0x3f
	.zero		1


	//   ....[46]....
        /*03fc*/ 	.word	0x0000e9f0
        /*0400*/ 	.word	0x00000009
        /*0404*/ 	.word	0x00000000
        /*0408*/ 	.short	0x010a
        /*040a*/ 	.byte	0x3f
	.zero		1


	//   ....[47]....
        /*040c*/ 	.word	0x0000ea40
        /*0410*/ 	.word	0x00000006
        /*0414*/ 	.word	0x00000000
        /*0418*/ 	.short	0x010a
        /*041a*/ 	.byte	0x3f
	.zero		1


	//   ....[48]....
        /*041c*/ 	.word	0x0000ea90
        /*0420*/ 	.word	0x00000009
        /*0424*/ 	.word	0x00000000
        /*0428*/ 	.short	0x010a
        /*042a*/ 	.byte	0x3f
	.zero		1


	//   ....[49]....
        /*042c*/ 	.word	0x0000eae0
        /*0430*/ 	.word	0x00000006
        /*0434*/ 	.word	0x00000000
        /*0438*/ 	.short	0x010a
        /*043a*/ 	.byte	0x3f
	.zero		1


	//   ....[50]....
        /*043c*/ 	.word	0x0000eb30
        /*0440*/ 	.word	0x00000009
        /*0444*/ 	.word	0x00000000
        /*0448*/ 	.short	0x010a
        /*044a*/ 	.byte	0x3f
	.zero		1


	//   ....[51]....
        /*044c*/ 	.word	0x0000eb80
        /*0450*/ 	.word	0x00000006
        /*0454*/ 	.word	0x00000000
        /*0458*/ 	.short	0x010a
        /*045a*/ 	.byte	0x3f
	.zero		1


	//----- nvinfo : EIATTR_NUM_MBARRIERS
	.align		4
.L_30:
        /*045c*/ 	.byte	0x03, 0x38
        /*045e*/ 	.short	0x0016


	//----- nvinfo : EIATTR_EXIT_INSTR_OFFSETS
	.align		4
        /*0460*/ 	.byte	0x04, 0x1c
        /*0462*/ 	.short	(.L_32 - .L_31)


	//   ....[0]....
.L_31:
        /*0464*/ 	.word	0x00000730


	//   ....[1]....
        /*0468*/ 	.word	0x00001080


	//   ....[2]....
        /*046c*/ 	.word	0x0000cc90


	//   ....[3]....
        /*0470*/ 	.word	0x0000d2e0


	//   ....[4]....
        /*0474*/ 	.word	0x0000e6d0


	//----- nvinfo : EIATTR_MAX_THREADS
	.align		4
.L_32:
        /*0478*/ 	.byte	0x04, 0x05
        /*047a*/ 	.short	(.L_34 - .L_33)
.L_33:
        /*047c*/ 	.word	0x00000180
        /*0480*/ 	.word	0x00000001
        /*0484*/ 	.word	0x00000001


	//----- nvinfo : EIATTR_CRS_STACK_SIZE
	.align		4
.L_34:
        /*0488*/ 	.byte	0x04, 0x1e
        /*048a*/ 	.short	(.L_36 - .L_35)
.L_35:
        /*048c*/ 	.word	0x00000000


	//----- nvinfo : EIATTR_CBANK_PARAM_SIZE
	.align		4
.L_36:
        /*0490*/ 	.byte	0x03, 0x19
        /*0492*/ 	.short	0x0470


	//----- nvinfo : EIATTR_PARAM_CBANK
	.align		4
        /*0494*/ 	.byte	0x04, 0x0a
        /*0496*/ 	.short	(.L_38 - .L_37)
	.align		4
.L_37:
        /*0498*/ 	.word	index@(.nv.constant0._ZN7cutlass13device_kernelINS_4gemm6kernel13GemmUniversalIN4cute5tupleIJiiiiEEENS1_10collective13CollectiveMmaINS1_37MainloopSm90TmaGmmaWarpSpecializedFP8ILi10ENS5_IJNS4_1CILi1EEESB_SB_EEENS1_35KernelTmaWarpSpecializedCooperativeEEENS5_IJNSA_ILi128EEENSA_ILi224EEENSA_ILi64EEEEEENS_12float_e4m3_tENS5_IJlSB_lEEESJ_SK_NS4_8TiledMMAINS4_8MMA_AtomIJNS4_4SM904GMMA30MMA_64x32x32_F32E4M3E4M3_SS_TNILNSO_7ScaleInE1ELSQ_1EEEEEENS4_6LayoutINS5_IJNSA_ILi2EEESB_SB_EEENS5_IJSB_NSA_ILi0EEESW_EEEEENS5_IJNS4_10UnderscoreESZ_SZ_EEEEENS4_13SM90_TMA_LOADENS4_14ComposedLayoutINS4_7SwizzleILi2ELi4ELi3EEENS4_18smem_ptr_flag_bitsILi8EEENST_INS5_IJNSA_ILi8EEESH_EEENS5_IJSH_SB_EEEEEEEvNS4_8identityES12_S1C_vS1D_EENS_8epilogue10collective6detail29Sm90TmaWarpSpecializedAdapterINS1G_15DefaultEpilogueISJ_SK_SK_NS1F_6thread17LinearCombinationISJ_Li1EffLNS1K_9ScaleType4KindE0ELNS_15FloatRoundStyleE2ESJ_EENS1_15EpilogueDefaultEEEEEvvEEEEvNT_6ParamsE)
        /*049c*/ 	.short	0x0210
        /*049e*/ 	.short	0x0470


	//----- nvinfo : EIATTR_SW_WAR
	.align		4
.L_38:
        /*04a0*/ 	.byte	0x04, 0x36
        /*04a2*/ 	.short	(.L_40 - .L_39)
.L_39:
        /*04a4*/ 	.word	0x00000008
.L_40:


//--------------------- .nv.callgraph             --------------------------
	.section	.nv.callgraph,"",@"SHT_CUDA_CALLGRAPH"
	.align	4
	.sectionentsize	8
	.align		4
        /*0000*/ 	.word	0x00000000
	.align		4
        /*0004*/ 	.word	0xffffffff
	.align		4
        /*0008*/ 	.word	0x00000000
	.align		4
        /*000c*/ 	.word	0xfffffffe
	.align		4
        /*0010*/ 	.word	0x00000000
	.align		4
        /*0014*/ 	.word	0xfffffffd
	.align		4
        /*0018*/ 	.word	0x00000000
	.align		4
        /*001c*/ 	.word	0xfffffffc


//--------------------- .nv.constant4             --------------------------
	.section	.nv.constant4,"a",@progbits
	.align	8
	.align		8
.nv.constant4:
        /*0000*/ 	.dword	_ZN40_INTERNAL_e4cce1c2_4_k_cu_96d235d1_141774cuda3std3__45__cpo5beginE
	.align		8
        /*0008*/ 	.dword	_ZN40_INTERNAL_e4cce1c2_4_k_cu_96d235d1_141774cuda3std3__45__cpo3endE
	.align		8
        /*0010*/ 	.dword	_ZN40_INTERNAL_e4cce1c2_4_k_cu_96d235d1_141774cuda3std3__45__cpo6cbeginE
	.align		8
        /*0018*/ 	.dword	_ZN40_INTERNAL_e4cce1c2_4_k_cu_96d235d1_141774cuda3std3__45__cpo4cendE
	.align		8
        /*0020*/ 	.dword	_ZN40_INTERNAL_e4cce1c2_4_k_cu_96d235d1_141774cuda3std3__442_GLOBAL__N__e4cce1c2_4_k_cu_96d235d1_141776ignoreE
	.align		8
        /*0028*/ 	.dword	_ZN40_INTERNAL_e4cce1c2_4_k_cu_96d235d1_141774cuda3std3__419piecewise_constructE
	.align		8
        /*0030*/ 	.dword	_ZN40_INTERNAL_e4cce1c2_4_k_cu_96d235d1_141774cuda3std3__48in_placeE
	.align		8
        /*0038*/ 	.dword	_ZN40_INTERNAL_e4cce1c2_4_k_cu_96d235d1_141774cuda3std6ranges3__45__cpo4swapE
	.align		8
        /*0040*/ 	.dword	_ZN40_INTERNAL_e4cce1c2_4_k_cu_96d235d1_141774cuda3std6ranges3__45__cpo9iter_moveE
	.align		8
        /*0048*/ 	.dword	_ZN40_INTERNAL_e4cce1c2_4_k_cu_96d235d1_141774cute7productE
	.align		8
        /*0050*/ 	.dword	_ZN40_INTERNAL_e4cce1c2_4_k_cu_96d235d1_141774cute1_E


//--------------------- .text._ZN7cutlass13device_kernelINS_4gemm6kernel13GemmUniversalIN4cute5tupleIJiiiiEEENS1_10collective13CollectiveMmaINS1_37MainloopSm90TmaGmmaWarpSpecializedFP8ILi10ENS5_IJNS4_1CILi1EEESB_SB_EEENS1_35KernelTmaWarpSpecializedCooperativeEEENS5_IJNSA_ILi128EEENSA_ILi224EEENSA_ILi64EEEEEENS_12float_e4m3_tENS5_IJlSB_lEEESJ_SK_NS4_8TiledMMAINS4_8MMA_AtomIJNS4_4SM904GMMA30MMA_64x32x32_F32E4M3E4M3_SS_TNILNSO_7ScaleInE1ELSQ_1EEEEEENS4_6LayoutINS5_IJNSA_ILi2EEESB_SB_EEENS5_IJSB_NSA_ILi0EEESW_EEEEENS5_IJNS4_10UnderscoreESZ_SZ_EEEEENS4_13SM90_TMA_LOADENS4_14ComposedLayoutINS4_7SwizzleILi2ELi4ELi3EEENS4_18smem_ptr_flag_bitsILi8EEENST_INS5_IJNSA_ILi8EEESH_EEENS5_IJSH_SB_EEEEEEEvNS4_8identityES12_S1C_vS1D_EENS_8epilogue10collective6detail29Sm90TmaWarpSpecializedAdapterINS1G_15DefaultEpilogueISJ_SK_SK_NS1F_6thread17LinearCombinationISJ_Li1EffLNS1K_9ScaleType4KindE0ELNS_15FloatRoundStyleE2ESJ_EENS1_15EpilogueDefaultEEEEEvvEEEEvNT_6ParamsE --------------------------
	.section	.text._ZN7cutlass13device_kernelINS_4gemm6kernel13GemmUniversalIN4cute5tupleIJiiiiEEENS1_10collective13CollectiveMmaINS1_37MainloopSm90TmaGmmaWarpSpecializedFP8ILi10ENS5_IJNS4_1CILi1EEESB_SB_EEENS1_35KernelTmaWarpSpecializedCooperativeEEENS5_IJNSA_ILi128EEENSA_ILi224EEENSA_ILi64EEEEEENS_12float_e4m3_tENS5_IJlSB_lEEESJ_SK_NS4_8TiledMMAINS4_8MMA_AtomIJNS4_4SM904GMMA30MMA_64x32x32_F32E4M3E4M3_SS_TNILNSO_7ScaleInE1ELSQ_1EEEEEENS4_6LayoutINS5_IJNSA_ILi2EEESB_SB_EEENS5_IJSB_NSA_ILi0EEESW_EEEEENS5_IJNS4_10UnderscoreESZ_SZ_EEEEENS4_13SM90_TMA_LOADENS4_14ComposedLayoutINS4_7SwizzleILi2ELi4ELi3EEENS4_18smem_ptr_flag_bitsILi8EEENST_INS5_IJNSA_ILi8EEESH_EEENS5_IJSH_SB_EEEEEEEvNS4_8identityES12_S1C_vS1D_EENS_8epilogue10collective6detail29Sm90TmaWarpSpecializedAdapterINS1G_15DefaultEpilogueISJ_SK_SK_NS1F_6thread17LinearCombinationISJ_Li1EffLNS1K_9ScaleType4KindE0ELNS_15FloatRoundStyleE2ESJ_EENS1_15EpilogueDefaultEEEEEvvEEEEvNT_6ParamsE,"ax",@progbits
	.align	128
.text._ZN7cutlass13device_kernelINS_4gemm6kernel13GemmUniversalIN4cute5tupleIJiiiiEEENS1_10collective13CollectiveMmaINS1_37MainloopSm90TmaGmmaWarpSpecializedFP8ILi10ENS5_IJNS4_1CILi1EEESB_SB_EEENS1_35KernelTmaWarpSpecializedCooperativeEEENS5_IJNSA_ILi128EEENSA_ILi224EEENSA_ILi64EEEEEENS_12float_e4m3_tENS5_IJlSB_lEEESJ_SK_NS4_8TiledMMAINS4_8MMA_AtomIJNS4_4SM904GMMA30MMA_64x32x32_F32E4M3E4M3_SS_TNILNSO_7ScaleInE1ELSQ_1EEEEEENS4_6LayoutINS5_IJNSA_ILi2EEESB_SB_EEENS5_IJSB_NSA_ILi0EEESW_EEEEENS5_IJNS4_10UnderscoreESZ_SZ_EEEEENS4_13SM90_TMA_LOADENS4_14ComposedLayoutINS4_7SwizzleILi2ELi4ELi3EEENS4_18smem_ptr_flag_bitsILi8EEENST_INS5_IJNSA_ILi8EEESH_EEENS5_IJSH_SB_EEEEEEEvNS4_8identityES12_S1C_vS1D_EENS_8epilogue10collective6detail29Sm90TmaWarpSpecializedAdapterINS1G_15DefaultEpilogueISJ_SK_SK_NS1F_6thread17LinearCombinationISJ_Li1EffLNS1K_9ScaleType4KindE0ELNS_15FloatRoundStyleE2ESJ_EENS1_15EpilogueDefaultEEEEEvvEEEEvNT_6ParamsE:
        .type           _ZN7cutlass13device_kernelINS_4gemm6kernel13GemmUniversalIN4cute5tupleIJiiiiEEENS1_10collective13CollectiveMmaINS1_37MainloopSm90TmaGmmaWarpSpecializedFP8ILi10ENS5_IJNS4_1CILi1EEESB_SB_EEENS1_35KernelTmaWarpSpecializedCooperativeEEENS5_IJNSA_ILi128EEENSA_ILi224EEENSA_ILi64EEEEEENS_12float_e4m3_tENS5_IJlSB_lEEESJ_SK_NS4_8TiledMMAINS4_8MMA_AtomIJNS4_4SM904GMMA30MMA_64x32x32_F32E4M3E4M3_SS_TNILNSO_7ScaleInE1ELSQ_1EEEEEENS4_6LayoutINS5_IJNSA_ILi2EEESB_SB_EEENS5_IJSB_NSA_ILi0EEESW_EEEEENS5_IJNS4_10UnderscoreESZ_SZ_EEEEENS4_13SM90_TMA_LOADENS4_14ComposedLayoutINS4_7SwizzleILi2ELi4ELi3EEENS4_18smem_ptr_flag_bitsILi8EEENST_INS5_IJNSA_ILi8EEESH_EEENS5_IJSH_SB_EEEEEEEvNS4_8identityES12_S1C_vS1D_EENS_8epilogue10collective6detail29Sm90TmaWarpSpecializedAdapterINS1G_15DefaultEpilogueISJ_SK_SK_NS1F_6thread17LinearCombinationISJ_Li1EffLNS1K_9ScaleType4KindE0ELNS_15FloatRoundStyleE2ESJ_EENS1_15EpilogueDefaultEEEEEvvEEEEvNT_6ParamsE,@function
        .size           _ZN7cutlass13device_kernelINS_4gemm6kernel13GemmUniversalIN4cute5tupleIJiiiiEEENS1_10collective13CollectiveMmaINS1_37MainloopSm90TmaGmmaWarpSpecializedFP8ILi10ENS5_IJNS4_1CILi1EEESB_SB_EEENS1_35KernelTmaWarpSpecializedCooperativeEEENS5_IJNSA_ILi128EEENSA_ILi224EEENSA_ILi64EEEEEENS_12float_e4m3_tENS5_IJlSB_lEEESJ_SK_NS4_8TiledMMAINS4_8MMA_AtomIJNS4_4SM904GMMA30MMA_64x32x32_F32E4M3E4M3_SS_TNILNSO_7ScaleInE1ELSQ_1EEEEEENS4_6LayoutINS5_IJNSA_ILi2EEESB_SB_EEENS5_IJSB_NSA_ILi0EEESW_EEEEENS5_IJNS4_10UnderscoreESZ_SZ_EEEEENS4_13SM90_TMA_LOADENS4_14ComposedLayoutINS4_7SwizzleILi2ELi4ELi3EEENS4_18smem_ptr_flag_bitsILi8EEENST_INS5_IJNSA_ILi8EEESH_EEENS5_IJSH_SB_EEEEEEEvNS4_8identityES12_S1C_vS1D_EENS_8epilogue10collective6detail29Sm90TmaWarpSpecializedAdapterINS1G_15DefaultEpilogueISJ_SK_SK_NS1F_6thread17LinearCombinationISJ_Li1EffLNS1K_9ScaleType4KindE0ELNS_15FloatRoundStyleE2ESJ_EENS1_15EpilogueDefaultEEEEEvvEEEEvNT_6ParamsE,(.L_x_310 - _ZN7cutlass13device_kernelINS_4gemm6kernel13GemmUniversalIN4cute5tupleIJiiiiEEENS1_10collective13CollectiveMmaINS1_37MainloopSm90TmaGmmaWarpSpecializedFP8ILi10ENS5_IJNS4_1CILi1EEESB_SB_EEENS1_35KernelTmaWarpSpecializedCooperativeEEENS5_IJNSA_ILi128EEENSA_ILi224EEENSA_ILi64EEEEEENS_12float_e4m3_tENS5_IJlSB_lEEESJ_SK_NS4_8TiledMMAINS4_8MMA_AtomIJNS4_4SM904GMMA30MMA_64x32x32_F32E4M3E4M3_SS_TNILNSO_7ScaleInE1ELSQ_1EEEEEENS4_6LayoutINS5_IJNSA_ILi2EEESB_SB_EEENS5_IJSB_NSA_ILi0EEESW_EEEEENS5_IJNS4_10UnderscoreESZ_SZ_EEEEENS4_13SM90_TMA_LOADENS4_14ComposedLayoutINS4_7SwizzleILi2ELi4ELi3EEENS4_18smem_ptr_flag_bitsILi8EEENST_INS5_IJNSA_ILi8EEESH_EEENS5_IJSH_SB_EEEEEEEvNS4_8identityES12_S1C_vS1D_EENS_8epilogue10collective6detail29Sm90TmaWarpSpecializedAdapterINS1G_15DefaultEpilogueISJ_SK_SK_NS1F_6thread17LinearCombinationISJ_Li1EffLNS1K_9ScaleType4KindE0ELNS_15FloatRoundStyleE2ESJ_EENS1_15EpilogueDefaultEEEEEvvEEEEvNT_6ParamsE)
        .other          _ZN7cutlass13device_kernelINS_4gemm6kernel13GemmUniversalIN4cute5tupleIJiiiiEEENS1_10collective13CollectiveMmaINS1_37MainloopSm90TmaGmmaWarpSpecializedFP8ILi10ENS5_IJNS4_1CILi1EEESB_SB_EEENS1_35KernelTmaWarpSpecializedCooperativeEEENS5_IJNSA_ILi128EEENSA_ILi224EEENSA_ILi64EEEEEENS_12float_e4m3_tENS5_IJlSB_lEEESJ_SK_NS4_8TiledMMAINS4_8MMA_AtomIJNS4_4SM904GMMA30MMA_64x32x32_F32E4M3E4M3_SS_TNILNSO_7ScaleInE1ELSQ_1EEEEEENS4_6LayoutINS5_IJNSA_ILi2EEESB_SB_EEENS5_IJSB_NSA_ILi0EEESW_EEEEENS5_IJNS4_10UnderscoreESZ_SZ_EEEEENS4_13SM90_TMA_LOADENS4_14ComposedLayoutINS4_7SwizzleILi2ELi4ELi3EEENS4_18smem_ptr_flag_bitsILi8EEENST_INS5_IJNSA_ILi8EEESH_EEENS5_IJSH_SB_EEEEEEEvNS4_8identityES12_S1C_vS1D_EENS_8epilogue10collective6detail29Sm90TmaWarpSpecializedAdapterINS1G_15DefaultEpilogueISJ_SK_SK_NS1F_6thread17LinearCombinationISJ_Li1EffLNS1K_9ScaleType4KindE0ELNS_15FloatRoundStyleE2ESJ_EENS1_15EpilogueDefaultEEEEEvvEEEEvNT_6ParamsE,@"STO_CUDA_ENTRY STV_DEFAULT"
_ZN7cutlass13device_kernelINS_4gemm6kernel13GemmUniversalIN4cute5tupleIJiiiiEEENS1_10collective13CollectiveMmaINS1_37MainloopSm90TmaGmmaWarpSpecializedFP8ILi10ENS5_IJNS4_1CILi1EEESB_SB_EEENS1_35KernelTmaWarpSpecializedCooperativeEEENS5_IJNSA_ILi128EEENSA_ILi224EEENSA_ILi64EEEEEENS_12float_e4m3_tENS5_IJlSB_lEEESJ_SK_NS4_8TiledMMAINS4_8MMA_AtomIJNS4_4SM904GMMA30MMA_64x32x32_F32E4M3E4M3_SS_TNILNSO_7ScaleInE1ELSQ_1EEEEEENS4_6LayoutINS5_IJNSA_ILi2EEESB_SB_EEENS5_IJSB_NSA_ILi0EEESW_EEEEENS5_IJNS4_10UnderscoreESZ_SZ_EEEEENS4_13SM90_TMA_LOADENS4_14ComposedLayoutINS4_7SwizzleILi2ELi4ELi3EEENS4_18smem_ptr_flag_bitsILi8EEENST_INS5_IJNSA_ILi8EEESH_EEENS5_IJSH_SB_EEEEEEEvNS4_8identityES12_S1C_vS1D_EENS_8epilogue10collective6detail29Sm90TmaWarpSpecializedAdapterINS1G_15DefaultEpilogueISJ_SK_SK_NS1F_6thread17LinearCombinationISJ_Li1EffLNS1K_9ScaleType4KindE0ELNS_15FloatRoundStyleE2ESJ_EENS1_15EpilogueDefaultEEEEEvvEEEEvNT_6ParamsE:
[----:B------:R-:W0:Y:S02]  /*0000*/  LDC R1, c[0x0][0x28] ;  /* 0x00000a00ff017b82 */ /* 0x000e240000000800 */
[----:B0-----:R-:W-:Y:S01]  /*0010*/  VIADD R1, R1, 0xfffffff0 ;  /* 0xfffffff001017836 */ /* 0x001fe20000000000 */
[----:B------:R-:W0:Y:S01]  /*0020*/  S2R R2, SR_TID.X ;  /* 0x0000000000027919 */ /* 0x000e220000002100 */
[----:B------:R-:W-:Y:S01]  /*0030*/  ELECT P0, URZ, PT ;  /* 0x00000000003f782f */ /* 0x000fe20003800000 */
[----:B------:R-:W-:Y:S01]  /*0040*/  BSSY B0, `(.L_x_0) ;  /* 0x0000015000007945 */ /* 0x000fe20003800000 */
[--C-:B0-----:R-:W-:Y:S02]  /*0050*/  SHF.R.U32.HI R0, RZ, 0x5, R2.reuse ;  /* 0x00000005ff007819 */ /* 0x101fe40000011602 */
[----:B------:R-:W-:-:S03]  /*0060*/  SHF.R.U32.HI R2, RZ, 0x7, R2 ;  /* 0x00000007ff027819 */ /* 0x000fc60000011602 */
[----:B------:R-:W0:Y:S04]  /*0070*/  SHFL.IDX PT, R3, R0, RZ, 0x1f ;  /* 0x00001fff00037589 */ /* 0x000e2800000e0000 */
[----:B------:R-:W1:Y:S01]  /*0080*/  SHFL.IDX PT, R2, R2, RZ, 0x1f ;  /* 0x00001fff02027589 */ /* 0x000e6200000e0000 */
[----:B0-----:R-:W-:Y:S02]  /*0090*/  R2UR UR4, R3 ;  /* 0x00000000030472ca */ /* 0x001fe400000e0000 */
[----:B-1----:R-:W-:-:S11]  /*00a0*/  R2UR UR8, R2 ;  /* 0x00000000020872ca */ /* 0x002fd600000e0000 */
[----:B------:R-:W-:Y:S02]  /*00b0*/  USHF.R.S32.HI UR5, URZ, 0x1f, UR4 ;  /* 0x0000001f3f057899 */ /* 0x000fe40008011404 */
[----:B------:R-:W-:Y:S02]  /*00c0*/  ISETP.NE.OR P0, PT, RZ, UR4, !P0 ;  /* 0x00000004ff007c0c */ /* 0x000fe4000c705670 */
[----:B------:R-:W-:-:S04]  /*00d0*/  ULEA.HI UR5, UR5, UR4, URZ, 0x2 ;  /* 0x0000000405057291 */ /* 0x000fc8000f8f103f */
[----:B------:R-:W-:-:S04]  /*00e0*/  ULOP3.LUT UR5, UR5, 0xfffffffc, URZ, 0xc0, !UPT ;  /* 0xfffffffc05057892 */ /* 0x000fc8000f8ec03f */
[----:B------:R-:W-:-:S03]  /*00f0*/  UIADD3 UR6, UR4, -UR5, URZ ;  /* 0x8000000504067290 */ /* 0x000fc6000fffe03f */
[----:B------:R-:W-:Y:S09]  /*0100*/  @P0 BRA `(.L_x_1) ;  /* 0x0000000000200947 */ /* 0x000ff20003800000 */
[----:B------:R-:W-:Y:S02]  /*0110*/  ULDC.64 UR4, c[0x0][0x198] ;  /* 0x0000660000047ab9 */ /* 0x000fe40000000a00 */
[----:B------:R-:W-:Y:S02]  /*0120*/  UIADD3 UR10, UP0, UR4, 0xf0, URZ ;  /* 0x000000f0040a7890 */ /* 0x000fe4000ff1e03f */
[----:B------:R-:W-:Y:S02]  /*0130*/  UIADD3 UR4, UP1, UR4, 0x1f0, URZ ;  /* 0x000001f004047890 */ /* 0x000fe4000ff3e03f */
[----:B------:R-:W-:Y:S02]  /*0140*/  UIADD3.X UR11, URZ, UR5, URZ, UP0, !UPT ;  /* 0x000000053f0b7290 */ /* 0x000fe400087fe43f */
[----:B------:R-:W-:-:S07]  /*0150*/  UIADD3.X UR5, URZ, UR5, URZ, UP1, !UPT ;  /* 0x000000053f057290 */ /* 0x000fce0008ffe43f */
[----:B------:R0:W-:Y:S02]  /*0160*/  UTMACCTL.PF [UR10] ;  /* 0x000000000a0079b9 */ /* 0x0001e40008040000 */
[----:B------:R0:W-:Y:S02]  /*0170*/  UTMACCTL.PF [UR4] ;  /* 0x00000000040079b9 */ /* 0x0001e40008040000 */
[----:B0-----:R-:W-:Y:S01]  /*0180*/  NOP ;  /* 0x0000000000007918 */ /* 0x001fe20000000000 */
.L_x_1:
[----:B------:R-:W-:Y:S05]  /*0190*/  BSYNC B0 ;  /* 0x0000000000007941 */ /* 0x000fea0003800000 */
.L_x_0:
[----:B------:R-:W0:Y:S01]  /*01a0*/  SHFL.IDX PT, R2, R0, RZ, 0x1f ;  /* 0x00001fff00027589 */ /* 0x000e2200000e0000 */
[----:B------:R-:W-:Y:S01]  /*01b0*/  UISETP.NE.AND UP0, UPT, UR6, 0x3, UPT ;  /* 0x000000030600788c */ /* 0x000fe2000bf05270 */
[----:B------:R-:W-:Y:S01]  /*01c0*/  ISETP.NE.AND P1, PT, RZ, UR8, PT ;  /* 0x00000008ff007c0c */ /* 0x000fe2000bf25270 */
[----:B------:R-:W-:Y:S02]  /*01d0*/  UIADD3 UR11, UR8, -0x1, URZ ;  /* 0xffffffff080b7890 */ /* 0x000fe4000fffe03f */
[----:B------:R-:W-:Y:S02]  /*01e0*/  UISETP.EQ.OR UP0, UPT, UR6, URZ, !UP0 ;  /* 0x0000003f0600728c */ /* 0x000fe4000c702670 */
[----:B------:R-:W-:Y:S02]  /*01f0*/  UISETP.GE.U32.AND UP1, UPT, UR11, 0x2, UPT ;  /* 0x000000020b00788c */ /* 0x000fe4000bf26070 */
[----:B------:R-:W-:-:S04]  /*0200*/  UISETP.EQ.AND UP0, UPT, UR8, URZ, UP0 ;  /* 0x0000003f0800728c */ /* 0x000fc80008702270 */
[----:B------:R-:W-:-:S04]  /*0210*/  USEL UR7, URZ, 0x1, !UP0 ;  /* 0x000000013f077887 */ /* 0x000fc8000c000000 */
[----:B------:R-:W-:Y:S01]  /*0220*/  USEL UR7, UR7, 0x2, UP1 ;  /* 0x0000000207077887 */ /* 0x000fe20008800000 */
[----:B0-----:R-:W-:-:S13]  /*0230*/  ISETP.NE.AND P0, PT, R2, RZ, PT ;  /* 0x000000ff0200720c */ /* 0x001fda0003f05270 */
[----:B------:R-:W-:Y:S05]  /*0240*/  @P0 BRA `(.L_x_2) ;  /* 0x0000000000940947 */ /* 0x000fea0003800000 */
[----:B------:R-:W-:Y:S01]  /*0250*/  ELECT P0, URZ, PT ;  /* 0x00000000003f782f */ /* 0x000fe20003800000 */
[----:B------:R-:W-:-:S12]  /*0260*/  BSSY B0, `(.L_x_2) ;  /* 0x0000023000007945 */ /* 0x000fd80003800000 */
[----:B------:R-:W-:Y:S05]  /*0270*/  @!P0 BRA `(.L_x_3) ;  /* 0x0000000000848947 */ /* 0x000fea0003800000 */
[----:B------:R-:W0:Y:S01]  /*0280*/  S2UR UR10, SR_CgaCtaId ;  /* 0x00000000000a79c3 */ /* 0x000e220000008800 */
[----:B------:R-:W-:Y:S01]  /*0290*/  UMOV UR4, 0x400 ;  /* 0x0000040000047882 */ /* 0x000fe20000000000 */
[----:B------:R-:W-:Y:S01]  /*02a0*/  UMOV UR5, 0x1 ;  /* 0x0000000100057882 */ /* 0x000fe20000000000 */
[----:B------:R-:W-:Y:S02]  /*02b0*/  UMOV UR8, 0x100 ;  /* 0x0000010000087882 */ /* 0x000fe40000000000 */
[----:B------:R-:W-:-:S04]  /*02c0*/  UIADD3 UR8, -UR8, 0x100000, URZ ;  /* 0x0010000008087890 */ /* 0x000fc8000fffe13f */
[----:B------:R-:W-:Y:S02]  /*02d0*/  USHF.L.U32 UR9, UR8, 0xb, URZ ;  /* 0x0000000b08097899 */ /* 0x000fe4000800063f */
[----:B------:R-:W-:Y:S02]  /*02e0*/  USHF.L.U32 UR8, UR8, 0x1, URZ ;  /* 0x0000000108087899 */ /* 0x000fe4000800063f */
[----:B0-----:R-:W-:Y:S02]  /*02f0*/  ULEA UR10, UR10, UR4, 0x18 ;  /* 0x000000040a0a7291 */ /* 0x001fe4000f8ec03f */
[----:B------:R-:W-:-:S04]  /*0300*/  UIADD3 UR4, -UR5, 0x100000, URZ ;  /* 0x0010000005047890 */ /* 0x000fc8000fffe13f */
[----:B------:R-:W-:Y:S02]  /*0310*/  USHF.L.U32 UR5, UR4, 0xb, URZ ;  /* 0x0000000b04057899 */ /* 0x000fe4000800063f */
[----:B------:R-:W-:Y:S01]  /*0320*/  USHF.L.U32 UR4, UR4, 0x1, URZ ;  /* 0x0000000104047899 */ /* 0x000fe2000800063f */
[----:B------:R-:W0:Y:S11]  /*0330*/  FENCE.VIEW.ASYNC.S ;  /* 0x00000000000073c6 */ /* 0x000e360000000000 */
[----:B0-----:R0:W1:Y:S01]  /*0340*/  SYNCS.EXCH.64 URZ, [UR10], UR4 ;  /* 0x000000040a3f75b2 */ /* 0x0010620008000100 */
[----:B------:R0:W2:Y:S01]  /*0350*/  SYNCS.EXCH.64 URZ, [UR10+0x50], UR8 ;  /* 0x000050080a3f75b2 */ /* 0x0000a20008000100 */
[----:B------:R0:W3:Y:S01]  /*0360*/  SYNCS.EXCH.64 URZ, [UR10+0x8], UR4 ;  /* 0x000008040a3f75b2 */ /* 0x0000e20008000100 */
[----:B------:R0:W4:Y:S01]  /*0370*/  SYNCS.EXCH.64 URZ, [UR10+0x58], UR8 ;  /* 0x000058080a3f75b2 */ /* 0x0001220008000100 */
[----:B------:R0:W0:Y:S01]  /*0380*/  SYNCS.EXCH.64 URZ, [UR10+0x10], UR4 ;  /* 0x000010040a3f75b2 */ /* 0x0000220008000100 */
        /* <DEDUP_REMOVED lines=15> */
[----:B------:R-:W-:Y:S01]  /*0480*/  NOP ;  /* 0x0000000000007918 */ /* 0x000fe20000000000 */
.L_x_3:
[----:B0-----:R-:W-:Y:S05]  /*0490*/  BSYNC B0 ;  /* 0x0000000000007941 */ /* 0x001fea0003800000 */
.L_x_2:
[----:B------:R-:W0:Y:S01]  /*04a0*/  SHFL.IDX PT, R0, R0, RZ, 0x1f ;  /* 0x00001fff00007589 */ /* 0x000e2200000e0000 */
[----:B------:R-:W5:Y:S01]  /*04b0*/  LDC R2, c[0x0][0x65c] ;  /* 0x00019700ff027b82 */ /* 0x000f620000000800 */
[----:B------:R-:W-:Y:S01]  /*04c0*/  ELECT P0, URZ, PT ;  /* 0x00000000003f782f */ /* 0x000fe20003800000 */
[----:B------:R-:W-:Y:S01]  /*04d0*/  IMAD.MOV.U32 R3, RZ, RZ, RZ ;  /* 0x000000ffff037224 */ /* 0x000fe200078e00ff */
[----:B------:R-:W-:Y:S01]  /*04e0*/  UMOV UR4, 0x20 ;  /* 0x0000002000047882 */ /* 0x000fe20000000000 */
[----:B------:R-:W-:Y:S01]  /*04f0*/  NOP ;  /* 0x0000000000007918 */ /* 0x000fe20000000000 */
[----:B------:R-:W-:Y:S01]  /*0500*/  NOP ;  /* 0x0000000000007918 */ /* 0x000fe20000000000 */
[----:B0-----:R-:W-:Y:S02]  /*0510*/  ISETP.NE.OR P0, PT, R0, RZ, !P0 ;  /* 0x000000ff0000720c */ /* 0x001fe40004705670 */
[----:B-----5:R-:W-:Y:S01]  /*0520*/  ISETP.NE.AND P3, PT, R2, 0x1, PT ;  /* 0x000000010200780c */ /* 0x020fe20003f65270 */
[----:B------:R-:W0:Y:S01]  /*0530*/  S2R R0, SR_CTAID.Y ;  /* 0x0000000000007919 */ /* 0x000e220000002600 */
[----:B------:R-:W5:Y:S09]  /*0540*/  S2R R2, SR_CTAID.X ;  /* 0x0000000000027919 */ /* 0x000f720000002500 */
[----:B------:R-:W-:Y:S01]  /*0550*/  VOTEU.ALL UP0, P0 ;  /* 0x00000000003f7886 */ /* 0x000fe20000000000 */
[----:B------:R-:W-:Y:S01]  /*0560*/  VOTEU.ALL UP1, P0 ;  /* 0x00000000003f7886 */ /* 0x000fe20000020000 */
[----:B------:R-:W5:Y:S01]  /*0570*/  @P3 LDC R7, c[0x0][0x10] ;  /* 0x00000400ff073b82 */ /* 0x000f620000000800 */
[----:B------:R-:W-:-:S02]  /*0580*/  @P3 IMAD.MOV.U32 R5, RZ, RZ, RZ ;  /* 0x000000ffff053224 */ /* 0x000fc400078e00ff */
[----:B------:R-:W-:Y:S01]  /*0590*/  @P3 IMAD.MOV.U32 R11, RZ, RZ, RZ ;  /* 0x000000ffff0b3224 */ /* 0x000fe200078e00ff */
[----:B------:R-:W-:Y:S01]  /*05a0*/  @!UP0 UMOV UR8, 0x400 ;  /* 0x0000040000088882 */ /* 0x000fe20000000000 */
[----:B------:R-:W-:-:S04]  /*05b0*/  @!UP0 UIADD3 UR4, -UR4, 0x100000, URZ ;  /* 0x0010000004048890 */ /* 0x000fc8000fffe13f */
[----:B------:R-:W-:Y:S02]  /*05c0*/  @!UP0 USHF.L.U32 UR5, UR4, 0xb, URZ ;  /* 0x0000000b04058899 */ /* 0x000fe4000800063f */
[----:B------:R-:W-:Y:S01]  /*05d0*/  @!UP0 USHF.L.U32 UR4, UR4, 0x1, URZ ;  /* 0x0000000104048899 */ /* 0x000fe2000800063f */
[----:B------:R-:W1:Y:S08]  /*05e0*/  @!P3 LDC R9, c[0x0][0xc] ;  /* 0x00000300ff09bb82 */ /* 0x000e700000000800 */
[----:B------:R-:W2:Y:S01]  /*05f0*/  @!UP0 S2UR UR9, SR_CgaCtaId ;  /* 0x00000000000989c3 */ /* 0x000ea20000008800 */
[----:B0-----:R-:W-:-:S04]  /*0600*/  @P3 IMAD.MOV.U32 R4, RZ, RZ, R0 ;  /* 0x000000ffff043224 */ /* 0x001fc800078e0000 */
[----:B-----5:R-:W-:-:S04]  /*0610*/  @P3 IMAD.WIDE.U32 R6, R2, R7, R4 ;  /* 0x0000000702063225 */ /* 0x020fc800078e0004 */
[----:B------:R-:W-:Y:S02]  /*0620*/  @P3 IMAD.MOV.U32 R16, RZ, RZ, R6 ;  /* 0x000000ffff103224 */ /* 0x000fe400078e0006 */
[----:B------:R-:W-:Y:S02]  /*0630*/  @P3 IMAD.IADD R17, R7, 0x1, R11 ;  /* 0x0000000107113824 */ /* 0x000fe400078e020b */
[----:B-1----:R-:W-:-:S04]  /*0640*/  @!P3 IMAD.WIDE.U32 R4, R9, R0, R2 ;  /* 0x000000000904b225 */ /* 0x002fc800078e0002 */
[----:B------:R-:W-:Y:S02]  /*0650*/  @!P3 IMAD.MOV.U32 R16, RZ, RZ, R4 ;  /* 0x000000ffff10b224 */ /* 0x000fe400078e0004 */
[----:B------:R-:W-:Y:S01]  /*0660*/  @!P3 IMAD.MOV.U32 R17, RZ, RZ, R5 ;  /* 0x000000ffff11b224 */ /* 0x000fe200078e0005 */
[----:B--2---:R-:W-:Y:S02]  /*0670*/  @!UP0 ULEA UR8, UR9, UR8, 0x18 ;  /* 0x0000000809088291 */ /* 0x004fe4000f8ec03f */
[----:B------:R0:W-:Y:S01]  /*0680*/  STL [R1+0x4], R16 ;  /* 0x0000041001007387 */ /* 0x0001e20000100800 */
[----:B------:R-:W-:-:S03]  /*0690*/  VOTEU.ALL UP0, P0 ;  /* 0x00000000003f7886 */ /* 0x000fc60000000000 */
[----:B------:R0:W-:Y:S04]  /*06a0*/  STL [R1], R17 ;  /* 0x0000001101007387 */ /* 0x0001e80000100800 */
[----:B------:R-:W1:Y:S02]  /*06b0*/  FENCE.VIEW.ASYNC.S ;  /* 0x00000000000073c6 */ /* 0x000e640000000000 */
[----:B-1----:R0:W3:Y:S01]  /*06c0*/  @!UP0 SYNCS.EXCH.64 URZ, [UR8+0xb0], UR4 ;  /* 0x0000b004083f85b2 */ /* 0x0020e20008000100 */
[----:B------:R0:W3:Y:S01]  /*06d0*/  @!UP1 SYNCS.EXCH.64 URZ, [UR8+0xb8], UR4 ;  /* 0x0000b804083f95b2 */ /* 0x0000e20008000100 */
[----:B------:R-:W-:Y:S01]  /*06e0*/  NOP ;  /* 0x0000000000007918 */ /* 0x000fe20000000000 */
[----:B---34-:R-:W-:Y:S06]  /*06f0*/  BAR.SYNC.DEFER_BLOCKING 0x0 ;  /* 0x0000000000007b1d */ /* 0x018fec0000010000 */
[----:B0-----:R-:W-:Y:S05]  /*0700*/  @!P1 BRA `(.L_x_4) ;  /* 0x000000c400649947 */ /* 0x001fea0003800000 */
[----:B------:R-:W-:-:S06]  /*0710*/  UISETP.GT.U32.AND UP0, UPT, UR11, 0x1, UPT ;  /* 0x000000010b00788c */ /* 0x000fcc000bf04070 */
[----:B------:R-:W-:-:S13]  /*0720*/  PLOP3.LUT P0, PT, PT, PT, UP0, 0x80, 0x0 ;  /* 0x000000000000781c */ /* 0x000fda0003f0f008 */
[----:B------:R-:W-:Y:S05]  /*0730*/  @P0 EXIT ;  /* 0x000000000000094d */ /* 0x000fea0003800000 */
[----:B------:R-:W-:Y:S01]  /*0740*/  IMAD.MOV.U32 R6, RZ, RZ, -0x1 ;  /* 0xffffffffff067424 */ /* 0x000fe200078e00ff */
[----:B------:R-:W-:Y:S01]  /*0750*/  ULDC.64 UR4, c[0x0][0x650] ;  /* 0x0001940000047ab9 */ /* 0x000fe20000000a00 */
[----:B------:R-:W-:Y:S01]  /*0760*/  IMAD.MOV.U32 R5, RZ, RZ, -0x1 ;  /* 0xffffffffff057424 */ /* 0x000fe200078e00ff */
[----:B------:R-:W-:Y:S01]  /*0770*/  ISETP.GE.U32.AND P0, PT, R16, UR4, PT ;  /* 0x0000000410007c0c */ /* 0x000fe2000bf06070 */
[----:B------:R-:W-:Y:S01]  /*0780*/  UMOV UR33, 0xffffffff ;  /* 0xffffffff00217882 */ /* 0x000fe20000000000 */
[----:B------:R0:W-:Y:S01]  /*0790*/  STL [R1+0xc], R6 ;  /* 0x00000c0601007387 */ /* 0x0001e20000100800 */
[----:B------:R-:W-:Y:S02]  /*07a0*/  PRMT R4, RZ, 0x7610, R4 ;  /* 0x00007610ff047816 */ /* 0x000fe40000000004 */
[----:B------:R-:W-:Y:S01]  /*07b0*/  ISETP.GE.U32.AND.EX P0, PT, R17, UR5, PT, P0 ;  /* 0x0000000511007c0c */ /* 0x000fe2000bf06100 */
[----:B------:R0:W-:-:S12]  /*07c0*/  STL [R1+0x8], R5 ;  /* 0x0000080501007387 */ /* 0x0001d80000100800 */
[----:B0-----:R-:W-:Y:S05]  /*07d0*/  @P0 BRA `(.L_x_5) ;  /* 0x0000000400680947 */ /* 0x001fea0003800000 */
[----:B------:R-:W0:Y:S01]  /*07e0*/  LDC.64 R12, c[0x0][0x628] ;  /* 0x00018a00ff0c7b82 */ /* 0x000e220000000a00 */
[----:B------:R-:W-:Y:S02]  /*07f0*/  IMAD.MOV.U32 R4, RZ, RZ, R16 ;  /* 0x000000ffff047224 */ /* 0x000fe400078e0010 */
[----:B------:R-:W-:-:S05]  /*0800*/  IMAD.MOV.U32 R5, RZ, RZ, R17 ;  /* 0x000000ffff057224 */ /* 0x000fca00078e0011 */
[----:B------:R-:W1:Y:S08]  /*0810*/  LDC R10, c[0x0][0x630] ;  /* 0x00018c00ff0a7b82 */ /* 0x000e700000000800 */
[----:B------:R-:W2:Y:S01]  /*0820*/  LDC.64 R14, c[0x0][0x620] ;  /* 0x00018800ff0e7b82 */ /* 0x000ea20000000a00 */
[----:B0-----:R-:W-:-:S04]  /*0830*/  ISETP.NE.U32.AND P0, PT, R12, RZ, PT ;  /* 0x000000ff0c00720c */ /* 0x001fc80003f05070 */
[----:B------:R-:W-:-:S13]  /*0840*/  ISETP.NE.AND.EX P0, PT, R13, RZ, PT, P0 ;  /* 0x000000ff0d00720c */ /* 0x000fda0003f05300 */
[----:B-12---:R-:W-:Y:S05]  /*0850*/  @!P0 BRA `(.L_x_6) ;  /* 0x0000000000288947 */ /* 0x006fea0003800000 */
[----:B------:R-:W0:Y:S02]  /*0860*/  LDC R9, c[0x0][0x634] ;  /* 0x00018d00ff097b82 */ /* 0x000e240000000800 */
[----:B0-----:R-:W-:-:S05]  /*0870*/  IADD3 R9, P0, R16, R9, RZ ;  /* 0x0000000910097210 */ /* 0x001fca0007f1e0ff */
[----:B------:R-:W-:-:S04]  /*0880*/  IMAD.X R11, RZ, RZ, R17, P0 ;  /* 0x000000ffff0b7224 */ /* 0x000fc800000e0611 */
[----:B------:R-:W-:-:S04]  /*0890*/  IMAD.WIDE.U32 R4, R11, R12, RZ ;  /* 0x0000000c0b047225 */ /* 0x000fc800078e00ff */
[----:B------:R-:W-:-:S04]  /*08a0*/  IMAD.WIDE.U32 R6, P0, R9, R13, R4 ;  /* 0x0000000d09067225 */ /* 0x000fc80007800004 */
[----:B------:R-:W-:-:S04]  /*08b0*/  IMAD.WIDE.U32 R4, R9, R12, RZ ;  /* 0x0000000c09047225 */ /* 0x000fc800078e00ff */
[----:B------:R-:W-:Y:S01]  /*08c0*/  IMAD.X R9, RZ, RZ, RZ, P0 ;  /* 0x000000ffff097224 */ /* 0x000fe200000e06ff */
[----:B------:R-:W-:Y:S01]  /*08d0*/  IADD3 RZ, P0, R5, R6, RZ ;  /* 0x0000000605ff7210 */ /* 0x000fe20007f1e0ff */
[----:B------:R-:W-:-:S04]  /*08e0*/  IMAD.MOV.U32 R8, RZ, RZ, R7 ;  /* 0x000000ffff087224 */ /* 0x000fc800078e0007 */
[----:B------:R-:W-:-:S08]  /*08f0*/  IMAD.WIDE.U32.X R4, R11, R13, R8, P0 ;  /* 0x0000000d0b047225 */ /* 0x000fd000000e0408 */
.L_x_6:
[-CC-:B------:R-:W-:Y:S01]  /*0900*/  SHF.R.U64 R24, R4, R10.reuse, R5.reuse ;  /* 0x0000000a04187219 */ /* 0x180fe20000001205 */
[----:B------:R-:W0:Y:S01]  /*0910*/  LDC R8, c[0x0][0x618] ;  /* 0x00018600ff087b82 */ /* 0x000e220000000800 */
[----:B------:R-:W-:Y:S01]  /*0920*/  SHF.R.U32.HI R4, RZ, R10, R5 ;  /* 0x0000000aff047219 */ /* 0x000fe20000011605 */
[----:B------:R-:W-:Y:S01]  /*0930*/  ULDC UR4, c[0x0][0x150] ;  /* 0x0000540000047ab9 */ /* 0x000fe20000000800 */
[----:B------:R-:W-:Y:S01]  /*0940*/  IADD3 R9, P0, RZ, -R24, RZ ;  /* 0x80000018ff097210 */ /* 0x000fe20007f1e0ff */
[----:B------:R-:W-:Y:S01]  /*0950*/  IMAD.MOV.U32 R5, RZ, RZ, R17 ;  /* 0x000000ffff057224 */ /* 0x000fe200078e0011 */
[----:B------:R-:W-:-:S03]  /*0960*/  I2FP.F32.U32 R3, R2 ;  /* 0x0000000200037245 */ /* 0x000fc60000201000 */
[----:B------:R-:W1:Y:S01]  /*0970*/  LDC.64 R18, c[0x0][0x640] ;  /* 0x00019000ff127b82 */ /* 0x000e620000000a00 */
[----:B------:R-:W-:Y:S02]  /*0980*/  IMAD.X R11, RZ, RZ, ~R4, P0 ;  /* 0x000000ffff0b7224 */ /* 0x000fe400000e0e04 */
[----:B------:R-:W-:Y:S01]  /*0990*/  FMUL R3, R3, UR4 ;  /* 0x0000000403037c20 */ /* 0x000fe20008400000 */
[----:B------:R-:W-:Y:S01]  /*09a0*/  IMAD.MOV.U32 R4, RZ, RZ, R16 ;  /* 0x000000ffff047224 */ /* 0x000fe200078e0010 */
[----:B------:R-:W-:Y:S01]  /*09b0*/  ULDC UR4, c[0x0][0x154] ;  /* 0x0000550000047ab9 */ /* 0x000fe20000000800 */
[-C--:B------:R-:W-:Y:S02]  /*09c0*/  IMAD R6, R11, R14.reuse, RZ ;  /* 0x0000000e0b067224 */ /* 0x080fe400078e02ff */
[C---:B------:R-:W-:Y:S01]  /*09d0*/  IMAD.WIDE.U32 R4, R9.reuse, R14, R4 ;  /* 0x0000000e09047225 */ /* 0x040fe200078e0004 */
[----:B------:R-:W2:Y:S01]  /*09e0*/  LDC R10, c[0x0][0x608] ;  /* 0x00018200ff0a7b82 */ /* 0x000ea20000000800 */
[----:B------:R-:W3:Y:S02]  /*09f0*/  F2I.U32.TRUNC.NTZ R3, R3 ;  /* 0x0000000300037305 */ /* 0x000ee4000020f000 */
[----:B------:R-:W-:-:S04]  /*0a00*/  IMAD R9, R9, R15, R6 ;  /* 0x0000000f09097224 */ /* 0x000fc800078e0206 */
[----:B------:R-:W-:Y:S01]  /*0a10*/  IMAD.IADD R5, R5, 0x1, R9 ;  /* 0x0000000105057824 */ /* 0x000fe200078e0209 */
[----:B------:R-:W4:Y:S01]  /*0a20*/  LDC R7, c[0x0][0x144] ;  /* 0x00005100ff077b82 */ /* 0x000f220000000800 */
[----:B------:R-:W-:-:S03]  /*0a30*/  IMAD.MOV.U32 R9, RZ, RZ, 0x1 ;  /* 0x00000001ff097424 */ /* 0x000fc600078e00ff */
[----:B0-----:R-:W-:Y:S02]  /*0a40*/  SHF.R.U64 R12, R4, R8, R5 ;  /* 0x00000008040c7219 */ /* 0x001fe40000001205 */
[----:B------:R-:W-:Y:S02]  /*0a50*/  I2FP.F32.U32 R4, R0 ;  /* 0x0000000000047245 */ /* 0x000fe40000201000 */
[----:B------:R-:W0:Y:S01]  /*0a60*/  LDC R14, c[0x0][0x658] ;  /* 0x00019600ff0e7b82 */ /* 0x000e220000000800 */
[----:B-1----:R-:W-:Y:S01]  /*0a70*/  ISETP.NE.U32.AND P0, PT, R18, RZ, PT ;  /* 0x000000ff1200720c */ /* 0x002fe20003f05070 */
[----:B---3--:R-:W-:Y:S02]  /*0a80*/  IMAD.MOV R6, RZ, RZ, -R3 ;  /* 0x000000ffff067224 */ /* 0x008fe400078e0a03 */
[----:B------:R-:W-:Y:S01]  /*0a90*/  FMUL R4, R4, UR4 ;  /* 0x0000000404047c20 */ /* 0x000fe20008400000 */
[----:B------:R-:W-:Y:S01]  /*0aa0*/  SHF.R.U32.HI R3, RZ, R8, R5 ;  /* 0x00000008ff037219 */ /* 0x000fe20000011605 */
[----:B------:R-:W-:Y:S01]  /*0ab0*/  IMAD.MOV.U32 R5, RZ, RZ, -0x1 ;  /* 0xffffffffff057424 */ /* 0x000fe200078e00ff */
[----:B------:R-:W-:Y:S01]  /*0ac0*/  ISETP.NE.AND.EX P0, PT, R19, RZ, PT, P0 ;  /* 0x000000ff1300720c */ /* 0x000fe20003f05300 */
[----:B------:R1:W3:Y:S01]  /*0ad0*/  F2I.U32.TRUNC.NTZ R11, R4 ;  /* 0x00000004000b7305 */ /* 0x0002e2000020f000 */
[----:B------:R-:W1:Y:S01]  /*0ae0*/  LDC R13, c[0x0][0x148] ;  /* 0x00005200ff0d7b82 */ /* 0x000e620000000800 */
[----:B--2---:R-:W-:-:S02]  /*0af0*/  SHF.R.U64 R23, R12, R10, R3 ;  /* 0x0000000a0c177219 */ /* 0x004fc40000001203 */
[----:B------:R-:W-:-:S05]  /*0b00*/  SHF.R.U32.HI R3, RZ, R10, R3 ;  /* 0x0000000aff037219 */ /* 0x000fca0000011603 */
[----:B------:R-:W2:Y:S01]  /*0b10*/  LDC R17, c[0x0][0x600] ;  /* 0x00018000ff117b82 */ /* 0x000ea20000000800 */
[----:B----4-:R-:W-:-:S07]  /*0b20*/  IMAD R8, R7, R6, R2 ;  /* 0x0000000607087224 */ /* 0x010fce00078e0202 */
[----:B------:R-:W4:Y:S01]  /*0b30*/  LDC R16, c[0x0][0x648] ;  /* 0x00019200ff107b82 */ /* 0x000f220000000800 */
[-C--:B0-----:R-:W-:Y:S02]  /*0b40*/  SHF.L.U32 R2, R5, R14.reuse, RZ ;  /* 0x0000000e05027219 */ /* 0x081fe400000006ff */
[--C-:B------:R-:W-:Y:S02]  /*0b50*/  SHF.R.U64 R22, R23, R14, R3.reuse ;  /* 0x0000000e17167219 */ /* 0x100fe40000001203 */
[----:B------:R-:W-:Y:S02]  /*0b60*/  LOP3.LUT R10, RZ, R2, RZ, 0x33, !PT ;  /* 0x00000002ff0a7212 */ /* 0x000fe400078e33ff */
[-C--:B------:R-:W-:Y:S01]  /*0b70*/  SHF.R.U32.HI R3, RZ, R14.reuse, R3 ;  /* 0x0000000eff037219 */ /* 0x080fe20000011603 */
[----:B------:R-:W0:Y:S01]  /*0b80*/  LDC R21, c[0x0][0x638] ;  /* 0x00018e00ff157b82 */ /* 0x000e220000000800 */
[----:B------:R-:W-:Y:S01]  /*0b90*/  SHF.L.U32 R9, R9, R14, RZ ;  /* 0x0000000e09097219 */ /* 0x000fe200000006ff */
[----:B------:R-:W-:-:S06]  /*0ba0*/  IMAD.MOV.U32 R2, RZ, RZ, R22 ;  /* 0x000000ffff027224 */ /* 0x000fcc00078e0016 */
[----:B------:R-:W0:Y:S01]  /*0bb0*/  LDC R20, c[0x0][0x610] ;  /* 0x00018400ff147b82 */ /* 0x000e220000000800 */
[----:B-1-3--:R-:W-:Y:S05]  /*0bc0*/  @!P0 BRA `(.L_x_7) ;  /* 0x0000000000288947 */ /* 0x00afea0003800000 */
[----:B------:R-:W1:Y:S02]  /*0bd0*/  LDC R7, c[0x0][0x64c] ;  /* 0x00019300ff077b82 */ /* 0x000e640000000800 */
[----:B-1----:R-:W-:-:S05]  /*0be0*/  IADD3 R7, P0, R22, R7, RZ ;  /* 0x0000000716077210 */ /* 0x002fca0007f1e0ff */
        /* <DEDUP_REMOVED lines=8> */
.L_x_7:
[----:B----4-:R-:W-:Y:S01]  /*0c70*/  SHF.R.U64 R2, R2, R16, R3 ;  /* 0x0000001002027219 */ /* 0x010fe20000001203 */
[----:B--2---:R-:W-:Y:S01]  /*0c80*/  VIADD R3, R17, 0xffffffff ;  /* 0xffffffff11037836 */ /* 0x004fe20000000000 */
[----:B------:R-:W-:Y:S01]  /*0c90*/  LOP3.LUT R10, R23, R10, RZ, 0xc0, !PT ;  /* 0x0000000a170a7212 */ /* 0x000fe200078ec0ff */
[----:B------:R-:W-:Y:S01]  /*0ca0*/  IMAD.MOV R11, RZ, RZ, -R11 ;  /* 0x000000ffff0b7224 */ /* 0x000fe200078e0a0b */
[----:B------:R-:W-:Y:S01]  /*0cb0*/  R2UR UR33, R24 ;  /* 0x00000000182172ca */ /* 0x000fe200000e0000 */
[----:B------:R-:W-:Y:S01]  /*0cc0*/  IMAD.MOV R4, RZ, RZ, -R2 ;  /* 0x000000ffff047224 */ /* 0x000fe200078e0a02 */
[----:B------:R-:W-:Y:S01]  /*0cd0*/  LOP3.LUT R3, R12, R3, RZ, 0xc0, !PT ;  /* 0x000000030c037212 */ /* 0x000fe200078ec0ff */
[----:B------:R-:W-:Y:S02]  /*0ce0*/  @P3 IMAD R8, R13, R11, R0 ;  /* 0x0000000b0d083224 */ /* 0x000fe400078e0200 */
[----:B------:R-:W-:Y:S02]  /*0cf0*/  IMAD R9, R9, R2, R10 ;  /* 0x0000000209097224 */ /* 0x000fe400078e020a */
[----:B0-----:R-:W-:-:S02]  /*0d00*/  IMAD R0, R4, R21, R22 ;  /* 0x0000001504007224 */ /* 0x001fc400078e0216 */
[----:B------:R-:W-:Y:S02]  /*0d10*/  IMAD R8, R9, R20, R8 ;  /* 0x0000001409087224 */ /* 0x000fe400078e0208 */
[----:B------:R-:W-:Y:S02]  /*0d20*/  IMAD R3, R0, R17, R3 ;  /* 0x0000001100037224 */ /* 0x000fe400078e0203 */
[----:B------:R-:W-:-:S03]  /*0d30*/  IMAD.MOV.U32 R4, RZ, RZ, 0x1 ;  /* 0x00000001ff047424 */ /* 0x000fc600078e00ff */
[----:B------:R-:W-:Y:S02]  /*0d40*/  SEL R2, R3, R8, !P3 ;  /* 0x0000000803027207 */ /* 0x000fe40005800000 */
[----:B------:R-:W-:-:S03]  /*0d50*/  SEL R0, R8, R3, !P3 ;  /* 0x0000000308007207 */ /* 0x000fc60005800000 */
[----:B------:R0:W-:Y:S04]  /*0d60*/  STL [R1+0x8], R2 ;  /* 0x0000080201007387 */ /* 0x0001e80000100800 */
[----:B------:R0:W-:Y:S02]  /*0d70*/  STL [R1+0xc], R0 ;  /* 0x00000c0001007387 */ /* 0x0001e40000100800 */
.L_x_5:
[----:B------:R-:W-:-:S08]  /*0d80*/  NOP ;  /* 0x0000000000007918 */ /* 0x000fd00000000000 */
[----:B------:R-:W1:Y:S02]  /*0d90*/  USETMAXREG.TRY_ALLOC.CTAPOOL UP0, 0xe8 ;  /* 0x000000e8000079c8 */ /* 0x000e640008000600 */
[----:B-1----:R-:W-:-:S13]  /*0da0*/  PLOP3.LUT P0, PT, PT, PT, UP0, 0x80, 0x0 ;  /* 0x000000000000781c */ /* 0x002fda0003f0f008 */
[----:B------:R-:W-:Y:S05]  /*0db0*/  @!P0 BRA `(.L_x_5) ;  /* 0xfffffffc00f08947 */ /* 0x000fea000383ffff */
[----:B------:R-:W-:Y:S01]  /*0dc0*/  ULDC.64 UR4, c[0x0][0x598] ;  /* 0x0001660000047ab9 */ /* 0x000fe20000000a00 */
[----:B------:R-:W-:Y:S01]  /*0dd0*/  ULDC.64 UR36, c[0x0][0x208] ;  /* 0x0000820000247ab9 */ /* 0x000fe20000000a00 */
[----:B------:R-:W-:-:S04]  /*0de0*/  ISETP.NE.U32.AND P0, PT, RZ, UR4, PT ;  /* 0x00000004ff007c0c */ /* 0x000fc8000bf05070 */
[----:B------:R-:W-:-:S13]  /*0df0*/  ISETP.NE.AND.EX P0, PT, RZ, UR5, PT, P0 ;  /* 0x00000005ff007c0c */ /* 0x000fda000bf05300 */
[----:B------:R-:W-:Y:S05]  /*0e00*/  @!P0 BRA `(.L_x_8) ;  /* 0x0000000000208947 */ /* 0x000fea0003800000 */
[----:B0-----:R-:W0:Y:S02]  /*0e10*/  LDC.64 R2, c[0x0][0x598] ;  /* 0x00016600ff027b82 */ /* 0x001e240000000a00 */
[----:B0-----:R-:W2:Y:S02]  /*0e20*/  LDG.E.64 R2, desc[UR36][R2.64] ;  /* 0x0000002402027981 */ /* 0x001ea4000c1e1b00 */
[----:B--2---:R-:W-:-:S04]  /*0e30*/  ISETP.NE.U32.AND P0, PT, R2, RZ, PT ;  /* 0x000000ff0200720c */ /* 0x004fc80003f05070 */
[----:B------:R-:W-:-:S13]  /*0e40*/  ISETP.NE.AND.EX P0, PT, R3, RZ, PT, P0 ;  /* 0x000000ff0300720c */ /* 0x000fda0003f05300 */
[----:B------:R-:W-:Y:S05]  /*0e50*/  @!P0 BRA `(.L_x_8) ;  /* 0x00000000000c8947 */ /* 0x000fea0003800000 */
[----:B------:R-:W2:Y:S02]  /*0e60*/  LD.E R2, desc[UR36][R2.64] ;  /* 0x0000002402027980 */ /* 0x000ea4000c101900 */
[----:B--2---:R-:W-:Y:S01]  /*0e70*/  R2UR UR8, R2 ;  /* 0x00000000020872ca */ /* 0x004fe200000e0000 */
[----:B------:R-:W-:-:S14]  /*0e80*/  BRA `(.L_x_9) ;  /* 0x0000000000247947 */ /* 0x000fdc0003800000 */
.L_x_8:
[----:B------:R-:W-:Y:S02]  /*0e90*/  ULDC.64 UR4, c[0x0][0x588] ;  /* 0x0001620000047ab9 */ /* 0x000fe40000000a00 */
[----:B------:R-:W-:-:S04]  /*0ea0*/  ISETP.NE.U32.AND P0, PT, RZ, UR4, PT ;  /* 0x00000004ff007c0c */ /* 0x000fc8000bf05070 */
[----:B------:R-:W-:-:S13]  /*0eb0*/  ISETP.NE.AND.EX P0, PT, RZ, UR5, PT, P0 ;  /* 0x00000005ff007c0c */ /* 0x000fda000bf05300 */
[----:B------:R-:W-:Y:S05]  /*0ec0*/  @!P0 BRA `(.L_x_10) ;  /* 0x0000000000108947 */ /* 0x000fea0003800000 */
[----:B0-----:R-:W0:Y:S02]  /*0ed0*/  LDC.64 R2, c[0x0][0x588] ;  /* 0x00016200ff027b82 */ /* 0x001e240000000a00 */
[----:B0-----:R-:W2:Y:S02]  /*0ee0*/  LDG.E R2, desc[UR36][R2.64] ;  /* 0x0000002402027981 */ /* 0x001ea4000c1e1900 */
[----:B--2---:R-:W-:Y:S01]  /*0ef0*/  R2UR UR8, R2 ;  /* 0x00000000020872ca */ /* 0x004fe200000e0000 */
[----:B------:R-:W-:-:S14]  /*0f00*/  BRA `(.L_x_9) ;  /* 0x0000000000047947 */ /* 0x000fdc0003800000 */
.L_x_10:
[----:B------:R-:W-:-:S05]  /*0f10*/  ULDC UR8, c[0x0][0x580] ;  /* 0x0001600000087ab9 */ /* 0x000fca0000000800 */
.L_x_9:
[----:B------:R-:W-:Y:S02]  /*0f20*/  ULDC.64 UR4, c[0x0][0x5a0] ;  /* 0x0001680000047ab9 */ /* 0x000fe40000000a00 */
        /* <DEDUP_REMOVED lines=11> */
.L_x_11:
        /* <DEDUP_REMOVED lines=8> */
.L_x_13:
[----:B------:R-:W-:-:S05]  /*1060*/  ULDC UR9, c[0x0][0x584] ;  /* 0x0001610000097ab9 */ /* 0x000fca0000000800 */
.L_x_12:
[----:B------:R-:W-:-:S13]  /*1070*/  LOP3.LUT P0, RZ, R4, 0xff, RZ, 0xc0, !PT ;  /* 0x000000ff04ff7812 */ /* 0x000fda000780c0ff */
[----:B------:R-:W-:Y:S05]  /*1080*/  @!P0 EXIT ;  /* 0x000000000000894d */ /* 0x000fea0003800000 */
[----:B------:R-:W-:Y:S01]  /*1090*/  ULDC UR4, c[0x0][0x28c] ;  /* 0x0000a30000047ab9 */ /* 0x000fe20000000800 */
[----:B------:R-:W-:Y:S02]  /*10a0*/  ULOP3.LUT UR10, UR7, 0x1, URZ, 0xfc, !UPT ;  /* 0x00000001070a7892 */ /* 0x000fe4000f8efc3f */
[----:B------:R-:W-:-:S04]  /*10b0*/  UIADD3 UR4, UR4, 0x3f, URZ ;  /* 0x0000003f04047890 */ /* 0x000fc8000fffe03f */
[----:B------:R-:W-:-:S04]  /*10c0*/  USHF.R.S32.HI UR5, URZ, 0x1f, UR4 ;  /* 0x0000001f3f057899 */ /* 0x000fc80008011404 */
[----:B------:R-:W-:-:S03]  /*10d0*/  ULEA.HI UR5, UR5, UR4, URZ, 0x6 ;  /* 0x0000000405057291 */ /* 0x000fc6000f8f303f */
[----:B------:R-:W-:Y:S01]  /*10e0*/  UMOV UR4, URZ ;  /* 0x0000003f00047c82 */ /* 0x000fe20008000000 */
[----:B------:R-:W-:-:S03]  /*10f0*/  USHF.R.S32.HI UR11, URZ, 0x6, UR5 ;  /* 0x000000063f0b7899 */ /* 0x000fc60008011405 */
[----:B------:R-:W-:-:S09]  /*1100*/  UMOV UR5, URZ ;  /* 0x0000003f00057c82 */ /* 0x000fd20008000000 */
.L_x_262:
[----:B0-----:R-:W0:Y:S01]  /*1110*/  S2R R0, SR_TID.X ;  /* 0x0000000000007919 */ /* 0x001e220000002100 */
[----:B-1----:R-:W1:Y:S01]  /*1120*/  S2UR UR15, SR_CgaCtaId ;  /* 0x00000000000f79c3 */ /* 0x002e620000008800 */
[----:B------:R-:W-:Y:S01]  /*1130*/  UMOV UR14, 0x400 ;  /* 0x00000400000e7882 */ /* 0x000fe20000000000 */
[----:B------:R-:W-:Y:S01]  /*1140*/  UMOV UR6, URZ ;  /* 0x0000003f00067c82 */ /* 0x000fe20008000000 */
[----:B------:R-:W-:Y:S01]  /*1150*/  UMOV UR16, URZ ;  /* 0x0000003f00107c82 */ /* 0x000fe20008000000 */
[----:B------:R-:W-:Y:S01]  /*1160*/  UMOV UR17, URZ ;  /* 0x0000003f00117c82 */ /* 0x000fe20008000000 */
[----:B------:R-:W-:Y:S01]  /*1170*/  UMOV UR32, UR5 ;  /* 0x0000000500207c82 */ /* 0x000fe20008000000 */
[----:B------:R-:W-:Y:S01]  /*1180*/  IMAD.MOV.U32 R224, RZ, RZ, RZ ;  /* 0x000000ffffe07224 */ /* 0x000fe200078e00ff */
[----:B------:R-:W-:Y:S02]  /*1190*/  CS2R R4, SRZ ;  /* 0x0000000000047805 */ /* 0x000fe4000001ff00 */
[----:B------:R-:W-:-:S02]  /*11a0*/  CS2R R6, SRZ ;  /* 0x0000000000067805 */ /* 0x000fc4000001ff00 */
[----:B------:R-:W-:Y:S02]  /*11b0*/  CS2R R8, SRZ ;  /* 0x0000000000087805 */ /* 0x000fe4000001ff00 */
[----:B------:R-:W-:Y:S02]  /*11c0*/  CS2R R10, SRZ ;  /* 0x00000000000a7805 */ /* 0x000fe4000001ff00 */
[----:B------:R-:W-:Y:S02]  /*11d0*/  CS2R R12, SRZ ;  /* 0x00000000000c7805 */ /* 0x000fe4000001ff00 */
[----:B------:R-:W-:Y:S02]  /*11e0*/  CS2R R14, SRZ ;  /* 0x00000000000e7805 */ /* 0x000fe4000001ff00 */
        /* <DEDUP_REMOVED lines=10> */
[----:B------:R-:W-:Y:S01]  /*1290*/  CS2R R148, SRZ ;  /* 0x0000000000947805 */ /* 0x000fe2000001ff00 */
[----:B-1----:R-:W-:Y:S01]  /*12a0*/  ULEA UR14, UR15, UR14, 0x18 ;  /* 0x0000000e0f0e7291 */ /* 0x002fe2000f8ec03f */
[----:B------:R-:W-:Y:S02]  /*12b0*/  CS2R R150, SRZ ;  /* 0x0000000000967805 */ /* 0x000fe4000001ff00 */
[----:B------:R-:W-:Y:S02]  /*12c0*/  CS2R R152, SRZ ;  /* 0x0000000000987805 */ /* 0x000fe4000001ff00 */
[----:B------:R-:W-:-:S02]  /*12d0*/  CS2R R154, SRZ ;  /* 0x00000000009a7805 */ /* 0x000fc4000001ff00 */
[----:B------:R-:W-:Y:S02]  /*12e0*/  CS2R R156, SRZ ;  /* 0x00000000009c7805 */ /* 0x000fe4000001ff00 */
[----:B------:R-:W-:Y:S02]  /*12f0*/  CS2R R158, SRZ ;  /* 0x00000000009e7805 */ /* 0x000fe4000001ff00 */
[----:B------:R-:W-:Y:S02]  /*1300*/  CS2R R160, SRZ ;  /* 0x0000000000a07805 */ /* 0x000fe4000001ff00 */
[----:B0-----:R-:W-:Y:S02]  /*1310*/  LOP3.LUT R0, R0, 0x80, RZ, 0xc0, !PT ;  /* 0x0000008000007812 */ /* 0x001fe400078ec0ff */
[----:B------:R-:W-:Y:S02]  /*1320*/  CS2R R162, SRZ ;  /* 0x0000000000a27805 */ /* 0x000fe4000001ff00 */
[----:B------:R-:W-:-:S02]  /*1330*/  CS2R R164, SRZ ;  /* 0x0000000000a47805 */ /* 0x000fc4000001ff00 */
[----:B------:R-:W-:Y:S02]  /*1340*/  CS2R R166, SRZ ;  /* 0x0000000000a67805 */ /* 0x000fe4000001ff00 */
[----:B------:R-:W-:Y:S02]  /*1350*/  SHF.R.U32.HI R3, RZ, 0x7, R0 ;  /* 0x00000007ff037819 */ /* 0x000fe40000011600 */
[----:B------:R-:W-:Y:S01]  /*1360*/  CS2R R168, SRZ ;  /* 0x0000000000a87805 */ /* 0x000fe2000001ff00 */
[----:B------:R-:W0:Y:S01]  /*1370*/  LDC R0, c[0x0][0x28c] ;  /* 0x0000a300ff007b82 */ /* 0x000e220000000800 */
[----:B------:R-:W-:Y:S02]  /*1380*/  CS2R R170, SRZ ;  /* 0x0000000000aa7805 */ /* 0x000fe4000001ff00 */
[----:B------:R-:W-:Y:S02]  /*1390*/  CS2R R172, SRZ ;  /* 0x0000000000ac7805 */ /* 0x000fe4000001ff00 */
[----:B------:R-:W-:Y:S01]  /*13a0*/  CS2R R174, SRZ ;  /* 0x0000000000ae7805 */ /* 0x000fe2000001ff00 */
[----:B------:R-:W1:Y:S01]  /*13b0*/  SHFL.IDX PT, R3, R3, RZ, 0x1f ;  /* 0x00001fff03037589 */ /* 0x000e6200000e0000 */
        /* <DEDUP_REMOVED lines=19> */
[----:B0-----:R-:W-:Y:S01]  /*14f0*/  ISETP.GE.AND P0, PT, R0, 0x1, PT ;  /* 0x000000010000780c */ /* 0x001fe20003f06270 */
[----:B------:R-:W-:Y:S01]  /*1500*/  IMAD.MOV.U32 R0, RZ, RZ, RZ ;  /* 0x000000ffff007224 */ /* 0x000fe200078e00ff */
[----:B------:R-:W-:Y:S02]  /*1510*/  CS2R R214, SRZ ;  /* 0x0000000000d67805 */ /* 0x000fe4000001ff00 */
[----:B------:R-:W-:Y:S02]  /*1520*/  CS2R R216, SRZ ;  /* 0x0000000000d87805 */ /* 0x000fe4000001ff00 */
[----:B-1----:R-:W-:Y:S02]  /*1530*/  R2UR UR12, R3 ;  /* 0x00000000030c72ca */ /* 0x002fe400000e0000 */
[----:B----4-:R-:W-:Y:S02]  /*1540*/  CS2R R2, SRZ ;  /* 0x0000000000027805 */ /* 0x010fe4000001ff00 */
[----:B------:R-:W-:-:S02]  /*1550*/  CS2R R218, SRZ ;  /* 0x0000000000da7805 */ /* 0x000fc4000001ff00 */
[----:B------:R-:W-:Y:S02]  /*1560*/  CS2R R220, SRZ ;  /* 0x0000000000dc7805 */ /* 0x000fe4000001ff00 */
[----:B------:R-:W-:Y:S01]  /*1570*/  CS2R R222, SRZ ;  /* 0x0000000000de7805 */ /* 0x000fe2000001ff00 */
[----:B------:R-:W-:Y:S01]  /*1580*/  IMAD.U32 R225, RZ, RZ, UR4 ;  /* 0x00000004ffe17e24 */ /* 0x000fe2000f8e00ff */
[----:B------:R-:W-:Y:S02]  /*1590*/  CS2R R120, SRZ ;  /* 0x0000000000787805 */ /* 0x000fe4000001ff00 */
[----:B------:R-:W-:Y:S02]  /*15a0*/  CS2R R122, SRZ ;  /* 0x00000000007a7805 */ /* 0x000fe4000001ff00 */
[----:B------:R-:W-:Y:S02]  /*15b0*/  CS2R R124, SRZ ;  /* 0x00000000007c7805 */ /* 0x000fe4000001ff00 */
[----:B------:R-:W-:-:S02]  /*15c0*/  CS2R R126, SRZ ;  /* 0x00000000007e7805 */ /* 0x000fc4000001ff00 */
[----:B------:R-:W-:Y:S02]  /*15d0*/  CS2R R128, SRZ ;  /* 0x0000000000807805 */ /* 0x000fe4000001ff00 */
[----:B------:R-:W-:Y:S02]  /*15e0*/  CS2R R130, SRZ ;  /* 0x0000000000827805 */ /* 0x000fe4000001ff00 */
[----:B------:R-:W-:Y:S01]  /*15f0*/  CS2R R132, SRZ ;  /* 0x0000000000847805 */ /* 0x000fe2000001ff00 */
[----:B------:R-:W-:Y:S01]  /*1600*/  ULEA.HI UR13, UR12, UR12, URZ, 0x1 ;  /* 0x0000000c0c0d7291 */ /* 0x000fe2000f8f083f */
[----:B------:R-:W-:Y:S02]  /*1610*/  CS2R R134, SRZ ;  /* 0x0000000000867805 */ /* 0x000fe4000001ff00 */
[----:B------:R-:W-:Y:S02]  /*1620*/  CS2R R104, SRZ ;  /* 0x0000000000687805 */ /* 0x000fe4000001ff00 */
[----:B------:R-:W-:Y:S01]  /*1630*/  CS2R R106, SRZ ;  /* 0x00000000006a7805 */ /* 0x000fe2000001ff00 */
[----:B------:R-:W-:Y:S01]  /*1640*/  ULOP3.LUT UR13, UR13, 0xffffe, URZ, 0xc0, !UPT ;  /* 0x000ffffe0d0d7892 */ /* 0x000fe2000f8ec03f */
[----:B------:R-:W-:-:S02]  /*1650*/  CS2R R108, SRZ ;  /* 0x00000000006c7805 */ /* 0x000fc4000001ff00 */
[----:B------:R-:W-:Y:S02]  /*1660*/  CS2R R110, SRZ ;  /* 0x00000000006e7805 */ /* 0x000fe4000001ff00 */
[----:B------:R-:W-:Y:S01]  /*1670*/  CS2R R112, SRZ ;  /* 0x0000000000707805 */ /* 0x000fe2000001ff00 */
[----:B------:R-:W-:Y:S01]  /*1680*/  UIADD3 UR13, UR12, -UR13, URZ ;  /* 0x8000000d0c0d7290 */ /* 0x000fe2000fffe03f */
[----:B------:R-:W-:Y:S02]  /*1690*/  CS2R R114, SRZ ;  /* 0x0000000000727805 */ /* 0x000fe4000001ff00 */
[----:B------:R-:W-:Y:S02]  /*16a0*/  CS2R R116, SRZ ;  /* 0x0000000000747805 */ /* 0x000fe4000001ff00 */
[----:B------:R-:W-:Y:S01]  /*16b0*/  CS2R R118, SRZ ;  /* 0x0000000000767805 */ /* 0x000fe2000001ff00 */
[----:B------:R-:W-:Y:S01]  /*16c0*/  ULEA UR13, UR13, UR14, 0xc ;  /* 0x0000000e0d0d7291 */ /* 0x000fe2000f8e603f */
[----:B------:R-:W-:-:S02]  /*16d0*/  CS2R R88, SRZ ;  /* 0x0000000000587805 */ /* 0x000fc4000001ff00 */
[----:B------:R-:W-:Y:S02]  /*16e0*/  CS2R R90, SRZ ;  /* 0x00000000005a7805 */ /* 0x000fe4000001ff00 */
[----:B------:R-:W-:Y:S01]  /*16f0*/  CS2R R92, SRZ ;  /* 0x00000000005c7805 */ /* 0x000fe2000001ff00 */
[----:B------:R-:W-:Y:S01]  /*1700*/  UIADD3 UR13, UR13, 0x180, URZ ;  /* 0x000001800d0d7890 */ /* 0x000fe2000fffe03f */
[----:B------:R-:W-:Y:S02]  /*1710*/  CS2R R94, SRZ ;  /* 0x00000000005e7805 */ /* 0x000fe4000001ff00 */
[----:B------:R-:W-:Y:S02]  /*1720*/  CS2R R96, SRZ ;  /* 0x0000000000607805 */ /* 0x000fe4000001ff00 */
[----:B------:R-:W-:Y:S01]  /*1730*/  CS2R R98, SRZ ;  /* 0x0000000000627805 */ /* 0x000fe2000001ff00 */
[----:B------:R-:W-:Y:S01]  /*1740*/  USHF.R.U32.HI UR13, URZ, 0x4, UR13 ;  /* 0x000000043f0d7899 */ /* 0x000fe2000801160d */
[----:B------:R-:W-:-:S02]  /*1750*/  CS2R R100, SRZ ;  /* 0x0000000000647805 */ /* 0x000fc4000001ff00 */
[----:B------:R-:W-:Y:S02]  /*1760*/  CS2R R102, SRZ ;  /* 0x0000000000667805 */ /* 0x000fe4000001ff00 */
[----:B------:R-:W-:Y:S01]  /*1770*/  CS2R R72, SRZ ;  /* 0x0000000000487805 */ /* 0x000fe2000001ff00 */
[----:B------:R-:W-:Y:S01]  /*1780*/  ULOP3.LUT UR15, UR13, 0x3fff, URZ, 0xc0, !UPT ;  /* 0x00003fff0d0f7892 */ /* 0x000fe2000f8ec03f */
        /* <DEDUP_REMOVED lines=23> */
[----:B---3--:R-:W-:Y:S02]  /*1900*/  CS2R R24, SRZ ;  /* 0x0000000000187805 */ /* 0x008fe4000001ff00 */
[----:B------:R-:W-:Y:S02]  /*1910*/  CS2R R26, SRZ ;  /* 0x00000000001a7805 */ /* 0x000fe4000001ff00 */
[----:B--2---:R-:W-:Y:S02]  /*1920*/  CS2R R28, SRZ ;  /* 0x00000000001c7805 */ /* 0x004fe4000001ff00 */
[----:B------:R-:W-:Y:S02]  /*1930*/  CS2R R30, SRZ ;  /* 0x00000000001e7805 */ /* 0x000fe4000001ff00 */
[----:B------:R-:W-:-:S02]  /*1940*/  CS2R R32, SRZ ;  /* 0x0000000000207805 */ /* 0x000fc4000001ff00 */
[----:B------:R-:W-:Y:S02]  /*1950*/  CS2R R34, SRZ ;  /* 0x0000000000227805 */ /* 0x000fe4000001ff00 */
[----:B------:R-:W-:Y:S02]  /*1960*/  CS2R R36, SRZ ;  /* 0x0000000000247805 */ /* 0x000fe4000001ff00 */
[----:B------:R-:W-:Y:S01]  /*1970*/  CS2R R38, SRZ ;  /* 0x0000000000267805 */ /* 0x000fe2000001ff00 */
[----:B------:R-:W-:Y:S06]  /*1980*/  @!P0 BRA `(.L_x_14) ;  /* 0x00000010001c8947 */ /* 0x000fec0003800000 */
[----:B------:R-:W-:-:S06]  /*1990*/  UISETP.NE.AND UP0, UPT, UR10, 0x3, UPT ;  /* 0x000000030a00788c */ /* 0x000fcc000bf05270 */
[----:B------:R-:W-:-:S13]  /*19a0*/  PLOP3.LUT P1, PT, PT, PT, UP0, 0x80, 0x0 ;  /* 0x000000000000781c */ /* 0x000fda0003f2f008 */
[----:B------:R-:W-:Y:S05]  /*19b0*/  @!P1 BRA `(.L_x_15) ;  /* 0x0000000000049947 */ /* 0x000fea0003800000 */
[----:B------:R-:W-:Y:S01]  /*19c0*/  BPT.TRAP 0x1 ;  /* 0x000000040000795c */ /* 0x000fe20000300000 */
.L_x_15:
[----:B------:R-:W-:Y:S01]  /*19d0*/  ULEA UR12, UR5, UR14, 0x3 ;  /* 0x0000000e050c7291 */ /* 0x000fe2000f8e183f */
[----:B------:R-:W-:-:S05]  /*19e0*/  IMAD.U32 R0, RZ, RZ, UR4 ;  /* 0x00000004ff007e24 */ /* 0x000fca000f8e00ff */
[----:B------:R-:W-:-:S04]  /*19f0*/  SHF.L.U32 R0, R0, 0x1f, RZ ;  /* 0x0000001f00007819 */ /* 0x000fc800000006ff */
[----:B------:R0:W1:Y:S01]  /*1a00*/  SYNCS.PHASECHK.TRANS64.TRYWAIT P0, [UR12], R0 ;  /* 0x00000000ff0075a7 */ /* 0x000062000800014c */
[----:B------:R-:W-:Y:S05]  /*1a10*/  @!P1 BRA `(.L_x_16) ;  /* 0x0000000000049947 */ /* 0x000fea0003800000 */
[----:B------:R-:W-:Y:S01]  /*1a20*/  BPT.TRAP 0x1 ;  /* 0x000000040000795c */ /* 0x000fe20000300000 */
.L_x_16:
[----:B------:R-:W-:Y:S01]  /*1a30*/  UMOV UR6, 0x2 ;  /* 0x0000000200067882 */ /* 0x000fe20000000000 */
[----:B------:R-:W-:Y:S01]  /*1a40*/  IMAD.MOV.U32 R224, RZ, RZ, RZ ;  /* 0x000000ffffe07224 */ /* 0x000fe200078e00ff */
[----:B-1----:R-:W-:Y:S06]  /*1a50*/  @P0 BRA `(.L_x_17) ;  /* 0x0000000000080947 */ /* 0x002fec0003800000 */
[----:B------:R-:W1:Y:S02]  /*1a60*/  SYNCS.PHASECHK.TRANS64.TRYWAIT P0, [UR12], R0 ;  /* 0x00000000ff0075a7 */ /* 0x000e64000800014c */
[----:B-1----:R-:W-:Y:S05]  /*1a70*/  @!P0 BRA `(.L_x_18) ;  /* 0x000000cc00188947 */ /* 0x002fea0003800000 */
.L_x_17:
[----:B------:R-:W-:Y:S01]  /*1a80*/  UIADD3 UR12, UR14, 0x14180, URZ ;  /* 0x000141800e0c7890 */ /* 0x000fe2000fffe03f */
[----:B------:R-:W-:Y:S01]  /*1a90*/  WARPGROUP.ARRIVE ;  /* 0x00000000000079c5 */ /* 0x000fe20000000000 */
[----:B------:R-:W-:Y:S01]  /*1aa0*/  ULOP3.LUT UR13, UR15, 0x10000, URZ, 0xfc, !UPT ;  /* 0x000100000f0d7892 */ /* 0x000fe2000f8efc3f */
[----:B01----:R-:W-:Y:S01]  /*1ab0*/  IMAD.MOV.U32 R0, RZ, RZ, RZ ;  /* 0x000000ffff007224 */ /* 0x003fe200078e00ff */
[----:B------:R-:W-:Y:S01]  /*1ac0*/  USHF.R.U32.HI UR12, URZ, 0x4, UR12 ;  /* 0x000000043f0c7899 */ /* 0x000fe2000801160c */
[----:B------:R-:W-:Y:S01]  /*1ad0*/  CS2R R2, SRZ ;  /* 0x0000000000027805 */ /* 0x000fe2000001ff00 */
[----:B------:R-:W-:Y:S01]  /*1ae0*/  ULEA UR13, UR5, UR13, 0x9 ;  /* 0x0000000d050d7291 */ /* 0x000fe2000f8e483f */
[----:B------:R-:W-:Y:S01]  /*1af0*/  CS2R R4, SRZ ;  /* 0x0000000000047805 */ /* 0x000fe2000001ff00 */
[----:B------:R-:W-:Y:S01]  /*1b00*/  ULOP3.LUT UR12, UR12, 0x3fff, URZ, 0xc0, !UPT ;  /* 0x00003fff0c0c7892 */ /* 0x000fe2000f8ec03f */
[----:B------:R-:W-:Y:S01]  /*1b10*/  CS2R R6, SRZ ;  /* 0x0000000000067805 */ /* 0x000fe2000001ff00 */
[----:B------:R-:W-:Y:S01]  /*1b20*/  UMOV UR17, 0x80000020 ;  /* 0x8000002000117882 */ /* 0x000fe20000000000 */
[----:B------:R-:W-:Y:S01]  /*1b30*/  UMOV UR19, 0x80000020 ;  /* 0x8000002000137882 */ /* 0x000fe20000000000 */
[----:B------:R-:W-:Y:S01]  /*1b40*/  ULOP3.LUT UR12, UR12, 0x10000, URZ, 0xfc, !UPT ;  /* 0x000100000c0c7892 */ /* 0x000fe2000f8efc3f */
[----:B------:R-:W-:Y:S01]  /*1b50*/  CS2R R8, SRZ ;  /* 0x0000000000087805 */ /* 0x000fe2000001ff00 */
[----:B------:R-:W-:Y:S01]  /*1b60*/  UMOV UR16, UR13 ;  /* 0x0000000d00107c82 */ /* 0x000fe20008000000 */
[----:B------:R-:W-:Y:S01]  /*1b70*/  CS2R R10, SRZ ;  /* 0x00000000000a7805 */ /* 0x000fe2000001ff00 */
[----:B------:R-:W-:Y:S01]  /*1b80*/  UIMAD UR12, UR5, 0x380, UR12 ;  /* 0x00000380050c78a4 */ /* 0x000fe2000f8e020c */
[----:B------:R-:W-:-:S02]  /*1b90*/  CS2R R12, SRZ ;  /* 0x00000000000c7805 */ /* 0x000fc4000001ff00 */
[----:B------:R-:W-:Y:S02]  /*1ba0*/  CS2R R14, SRZ ;  /* 0x00000000000e7805 */ /* 0x000fe4000001ff00 */
[----:B------:R-:W-:Y:S01]  /*1bb0*/  CS2R R16, SRZ ;  /* 0x0000000000107805 */ /* 0x000fe2000001ff00 */
[----:B------:R-:W-:Y:S01]  /*1bc0*/  UIADD3 UR20, UR12, 0x80, URZ ;  /* 0x000000800c147890 */ /* 0x000fe2000fffe03f */
[----:B------:R-:W-:Y:S01]  /*1bd0*/  CS2R R18, SRZ ;  /* 0x0000000000127805 */ /* 0x000fe2000001ff00 */
[----:B------:R-:W-:Y:S01]  /*1be0*/  UIADD3 UR21, UR12, 0x100, URZ ;  /* 0x000001000c157890 */ /* 0x000fe2000fffe03f */
[----:B------:R-:W-:Y:S01]  /*1bf0*/  CS2R R20, SRZ ;  /* 0x0000000000147805 */ /* 0x000fe2000001ff00 */
[----:B------:R-:W-:Y:S01]  /*1c00*/  UMOV UR18, UR12 ;  /* 0x0000000c00127c82 */ /* 0x000fe20008000000 */
[----:B------:R-:W-:Y:S01]  /*1c10*/  CS2R R22, SRZ ;  /* 0x0000000000167805 */ /* 0x000fe2000001ff00 */
[----:B------:R-:W-:Y:S01]  /*1c20*/  QGMMA.64x32x32.F32.E4M3.E4M3 R120, gdesc[UR16], RZ, !UPT ;  /* 0x00600000107879f3 */ /* 0x000fe2000c7008ff */
[----:B------:R-:W-:Y:S01]  /*1c30*/  UMOV UR18, UR20 ;  /* 0x0000001400127c82 */ /* 0x000fe20008000000 */
[----:B------:R-:W-:Y:S01]  /*1c40*/  UMOV UR19, 0x80000020 ;  /* 0x8000002000137882 */ /* 0x000fe20000000000 */
[----:B------:R-:W-:Y:S01]  /*1c50*/  UIADD3 UR20, UR12, 0x180, URZ ;  /* 0x000001800c147890 */ /* 0x000fe2000fffe03f */
[----:B------:R-:W-:Y:S01]  /*1c60*/  QGMMA.64x32x32.F32.E4M3.E4M3 R104, gdesc[UR16], RZ, !UPT ;  /* 0x00600000106879f3 */ /* 0x000fe2000c7008ff */
[----:B------:R-:W-:Y:S01]  /*1c70*/  UMOV UR18, UR21 ;  /* 0x0000001500127c82 */ /* 0x000fe20008000000 */
[----:B------:R-:W-:Y:S01]  /*1c80*/  UMOV UR19, 0x80000020 ;  /* 0x8000002000137882 */ /* 0x000fe20000000000 */
[----:B------:R-:W-:Y:S01]  /*1c90*/  UIADD3 UR21, UR12, 0x200, URZ ;  /* 0x000002000c157890 */ /* 0x000fe2000fffe03f */
[----:B------:R-:W-:Y:S01]  /*1ca0*/  QGMMA.64x32x32.F32.E4M3.E4M3 R88, gdesc[UR16], RZ, !UPT ;  /* 0x00600000105879f3 */ /* 0x000fe2000c7008ff */
[----:B------:R-:W-:Y:S01]  /*1cb0*/  UMOV UR19, 0x80000020 ;  /* 0x8000002000137882 */ /* 0x000fe20000000000 */
[----:B------:R-:W-:Y:S01]  /*1cc0*/  UMOV UR18, UR20 ;  /* 0x0000001400127c82 */ /* 0x000fe20008000000 */
        /* <DEDUP_REMOVED lines=12> */
[----:B------:R-:W-:Y:S01]  /*1d90*/  CS2R R136, SRZ ;  /* 0x0000000000887805 */ /* 0x000fe2000001ff00 */
[----:B------:R-:W-:Y:S01]  /*1da0*/  QGMMA.64x32x32.F32.E4M3.E4M3 R24, gdesc[UR16], RZ, !UPT ;  /* 0x00600000101879f3 */ /* 0x000fe2000c7008ff */
[----:B------:R-:W-:Y:S01]  /*1db0*/  UIADD3 UR16, UR13, 0x2, URZ ;  /* 0x000000020d107890 */ /* 0x000fe2000fffe03f */
[----:B------:R-:W-:Y:S01]  /*1dc0*/  CS2R R138, SRZ ;  /* 0x00000000008a7805 */ /* 0x000fe2000001ff00 */
[----:B------:R-:W-:Y:S01]  /*1dd0*/  UIADD3 UR18, UR12, 0x2, URZ ;  /* 0x000000020c127890 */ /* 0x000fe2000fffe03f */
[----:B------:R-:W-:Y:S01]  /*1de0*/  CS2R R140, SRZ ;  /* 0x00000000008c7805 */ /* 0x000fe2000001ff00 */
[----:B------:R-:W-:Y:S01]  /*1df0*/  UIADD3 UR13, UR12, 0x82, URZ ;  /* 0x000000820c0d7890 */ /* 0x000fe2000fffe03f */
[----:B------:R-:W-:Y:S01]  /*1e00*/  CS2R R142, SRZ ;  /* 0x00000000008e7805 */ /* 0x000fe2000001ff00 */
[----:B------:R-:W-:Y:S01]  /*1e10*/  UMOV UR17, 0x80000020 ;  /* 0x8000002000117882 */ /* 0x000fe20000000000 */
[----:B------:R-:W-:Y:S01]  /*1e20*/  UMOV UR19, 0x80000020 ;  /* 0x8000002000137882 */ /* 0x000fe20000000000 */
        /* <DEDUP_REMOVED lines=26> */
[----:B------:R-:W-:Y:S01]  /*1fd0*/  CS2R R196, SRZ ;  /* 0x0000000000c47805 */ /* 0x000fe2000001ff00 */
[----:B------:R-:W-:Y:S01]  /*1fe0*/  QGMMA.64x32x32.F32.E4M3.E4M3 R120, gdesc[UR16], R120 ;  /* 0x00600000107879f3 */ /* 0x000fe20008700878 */
[----:B------:R-:W-:Y:S01]  /*1ff0*/  UMOV UR18, UR13 ;  /* 0x0000000d00127c82 */ /* 0x000fe20008000000 */
[----:B------:R-:W-:Y:S01]  /*2000*/  UIADD3 UR13, UR12, 0x182, URZ ;  /* 0x000001820c0d7890 */ /* 0x000fe2000fffe03f */
[----:B------:R-:W-:Y:S01]  /*2010*/  CS2R R198, SRZ ;  /* 0x0000000000c67805 */ /* 0x000fe2000001ff00 */
[----:B------:R-:W-:Y:S01]  /*2020*/  UMOV UR19, 0x80000020 ;  /* 0x8000002000137882 */ /* 0x000fe20000000000 */
[----:B------:R-:W-:Y:S01]  /*2030*/  CS2R R200, SRZ ;  /* 0x0000000000c87805 */ /* 0x000fe2000001ff00 */
[----:B------:R-:W-:Y:S01]  /*2040*/  QGMMA.64x32x32.F32.E4M3.E4M3 R104, gdesc[UR16], R104 ;  /* 0x00600000106879f3 */ /* 0x000fe20008700868 */
[----:B------:R-:W-:Y:S01]  /*2050*/  UMOV UR18, UR20 ;  /* 0x0000001400127c82 */ /* 0x000fe20008000000 */
[----:B------:R-:W-:Y:S01]  /*2060*/  UMOV UR19, 0x80000020 ;  /* 0x8000002000137882 */ /* 0x000fe20000000000 */
[----:B------:R-:W-:Y:S01]  /*2070*/  UIADD3 UR20, UR12, 0x202, URZ ;  /* 0x000002020c147890 */ /* 0x000fe2000fffe03f */
[----:B------:R-:W-:Y:S01]  /*2080*/  QGMMA.64x32x32.F32.E4M3.E4M3 R88, gdesc[UR16], R88 ;  /* 0x00600000105879f3 */ /* 0x000fe20008700858 */
[----:B------:R-:W-:Y:S01]  /*2090*/  UMOV UR18, UR13 ;  /* 0x0000000d00127c82 */ /* 0x000fe20008000000 */
[----:B------:R-:W-:Y:S01]  /*20a0*/  UIADD3 UR13, UR12, 0x282, URZ ;  /* 0x000002820c0d7890 */ /* 0x000fe2000fffe03f */
[----:B------:R-:W-:Y:S01]  /*20b0*/  CS2R R202, SRZ ;  /* 0x0000000000ca7805 */ /* 0x000fe2000001ff00 */
[----:B------:R-:W-:Y:S01]  /*20c0*/  UMOV UR19, 0x80000020 ;  /* 0x8000002000137882 */ /* 0x000fe20000000000 */
[----:B------:R-:W-:Y:S01]  /*20d0*/  UIADD3 UR12, UR12, 0x302, URZ ;  /* 0x000003020c0c7890 */ /* 0x000fe2000fffe03f */
[----:B------:R-:W-:Y:S01]  /*20e0*/  QGMMA.64x32x32.F32.E4M3.E4M3 R72, gdesc[UR16], R72 ;  /* 0x00600000104879f3 */ /* 0x000fe20008700848 */
[----:B------:R-:W-:Y:S01]  /*20f0*/  UMOV UR18, UR20 ;  /* 0x0000001400127c82 */ /* 0x000fe20008000000 */
[----:B------:R-:W-:Y:S01]  /*2100*/  UMOV UR19, 0x80000020 ;  /* 0x8000002000137882 */ /* 0x000fe20000000000 */
[----:B------:R-:W-:Y:S01]  /*2110*/  CS2R R204, SRZ ;  /* 0x0000000000cc7805 */ /* 0x000fe2000001ff00 */
[----:B------:R-:W-:Y:S01]  /*2120*/  QGMMA.64x32x32.F32.E4M3.E4M3 R56, gdesc[UR16], R56 ;  /* 0x00600000103879f3 */ /* 0x000fe20008700838 */
[----:B------:R-:W-:Y:S01]  /*2130*/  UMOV UR18, UR13 ;  /* 0x0000000d00127c82 */ /* 0x000fe20008000000 */
[----:B------:R-:W-:Y:S01]  /*2140*/  UMOV UR19, 0x80000020 ;  /* 0x8000002000137882 */ /* 0x000fe20000000000 */
[----:B------:R-:W-:Y:S01]  /*2150*/  ULDC UR13, c[0x0][0x50c] ;  /* 0x00014300000d7ab9 */ /* 0x000fe20000000800 */
[----:B------:R-:W-:Y:S01]  /*2160*/  QGMMA.64x32x32.F32.E4M3.E4M3 R40, gdesc[UR16], R40 ;  /* 0x00600000102879f3 */ /* 0x000fe20008700828 */
[----:B------:R-:W-:Y:S01]  /*2170*/  UISETP.NE.AND UP0, UPT, UR13, 0x2, UPT ;  /* 0x000000020d00788c */ /* 0x000fe2000bf05270 */
[----:B------:R-:W-:Y:S01]  /*2180*/  CS2R R206, SRZ ;  /* 0x0000000000ce7805 */ /* 0x000fe2000001ff00 */
[----:B------:R-:W-:Y:S01]  /*2190*/  UMOV UR18, UR12 ;  /* 0x0000000c00127c82 */ /* 0x000fe20008000000 */
[----:B------:R-:W-:Y:S01]  /*21a0*/  UMOV UR19, 0x80000020 ;  /* 0x8000002000137882 */ /* 0x000fe20000000000 */
[----:B------:R-:W-:Y:S01]  /*21b0*/  CS2R R208, SRZ ;  /* 0x0000000000d07805 */ /* 0x000fe2000001ff00 */
[----:B------:R-:W-:Y:S01]  /*21c0*/  QGMMA.64x32x32.F32.E4M3.E4M3 R24, gdesc[UR16], R24, gsb0 ;  /* 0x00600000101879f3 */ /* 0x000fe20008000818 */
[----:B------:R-:W-:Y:S01]  /*21d0*/  USEL UR16, URZ, 0x1, UP0 ;  /* 0x000000013f107887 */ /* 0x000fe20008000000 */
[----:B------:R-:W-:-:S02]  /*21e0*/  CS2R R210, SRZ ;  /* 0x0000000000d27805 */ /* 0x000fc4000001ff00 */
[----:B------:R-:W-:Y:S02]  /*21f0*/  CS2R R212, SRZ ;  /* 0x0000000000d47805 */ /* 0x000fe4000001ff00 */
[----:B------:R-:W-:Y:S02]  /*2200*/  CS2R R214, SRZ ;  /* 0x0000000000d67805 */ /* 0x000fe4000001ff00 */
[----:B------:R-:W-:Y:S02]  /*2210*/  CS2R R216, SRZ ;  /* 0x0000000000d87805 */ /* 0x000fe4000001ff00 */
[----:B------:R-:W-:Y:S02]  /*2220*/  CS2R R218, SRZ ;  /* 0x0000000000da7805 */ /* 0x000fe4000001ff00 */
[----:B------:R-:W-:Y:S02]  /*2230*/  ISETP.NE.AND P0, PT, RZ, UR16, PT ;  /* 0x00000010ff007c0c */ /* 0x000fe4000bf05270 */
[----:B------:R-:W-:-:S02]  /*2240*/  CS2R R220, SRZ ;  /* 0x0000000000dc7805 */ /* 0x000fc4000001ff00 */
[----:B------:R-:W-:-:S09]  /*2250*/  CS2R R222, SRZ ;  /* 0x0000000000de7805 */ /* 0x000fd2000001ff00 */
[----:B------:R-:W-:Y:S05]  /*2260*/  @!P0 BRA `(.L_x_19) ;  /* 0x0000000400c88947 */ /* 0x000fea0003800000 */
[----:B------:R-:W-:Y:S02]  /*2270*/  WARPGROUP.DEPBAR.LE gsb0, 0x0 ;  /* 0x00008000000079c5 */ /* 0x000fe40000010000 */
[----:B------:R-:W-:-:S01]  /*2280*/  FADD R223, RZ, R120 ;  /* 0x00000078ffdf7221 */ /* 0x000fc20000000000 */
[----:B------:R-:W-:Y:S01]  /*2290*/  FADD R222, RZ, R121 ;  /* 0x00000079ffde7221 */ /* 0x000fe20000000000 */
        /* <DEDUP_REMOVED lines=110> */
[----:B------:R-:W-:-:S06]  /*2980*/  UMOV UR6, URZ ;  /* 0x0000003f00067c82 */ /* 0x000fcc0008000000 */
.L_x_19:
[----:B------:R-:W-:Y:S01]  /*2990*/  UIADD3 UR32, UR5, 0x1, URZ ;  /* 0x0000000105207890 */ /* 0x000fe2000fffe03f */
[----:B------:R-:W-:-:S03]  /*29a0*/  UMOV UR17, 0x1 ;  /* 0x0000000100117882 */ /* 0x000fc60000000000 */
[----:B------:R-:W-:-:S04]  /*29b0*/  UISETP.NE.AND UP0, UPT, UR32, 0xa, UPT ;  /* 0x0000000a2000788c */ /* 0x000fc8000bf05270 */
[----:B------:R-:W-:Y:S02]  /*29c0*/  USEL UR12, URZ, 0x1, UP0 ;  /* 0x000000013f0c7887 */ /* 0x000fe40008000000 */
[----:B------:R-:W-:Y:S02]  /*29d0*/  USEL UR32, UR32, URZ, UP0 ;  /* 0x0000003f20207287 */ /* 0x000fe40008000000 */
[----:B------:R-:W-:-:S06]  /*29e0*/  ULOP3.LUT UR12, UR4, UR12, URZ, 0x3c, !UPT ;  /* 0x0000000c040c7292 */ /* 0x000fcc000f8e3c3f */
[----:B------:R-:W-:-:S07]  /*29f0*/  IMAD.U32 R225, RZ, RZ, UR12 ;  /* 0x0000000cffe17e24 */ /* 0x000fce000f8e00ff */
.L_x_14:
[----:B------:R-:W-:-:S04]  /*2a00*/  UISETP.LT.AND UP0, UPT, UR11, 0x1, UPT ;  /* 0x000000010b00788c */ /* 0x000fc8000bf01270 */
[----:B------:R-:W-:-:S04]  /*2a10*/  USEL UR12, UR11, 0x1, UP0 ;  /* 0x000000010b0c7887 */ /* 0x000fc80008000000 */
[----:B------:R-:W-:-:S04]  /*2a20*/  UIADD3 UR13, UR11, -UR12, URZ ;  /* 0x8000000c0b0d7290 */ /* 0x000fc8000fffe03f */
[----:B------:R-:W-:-:S06]  /*2a30*/  UISETP.GE.AND UP0, UPT, UR13, 0x1, UPT ;  /* 0x000000010d00788c */ /* 0x000fcc000bf06270 */
[----:B------:R-:W-:-:S13]  /*2a40*/  PLOP3.LUT P0, PT, PT, PT, UP0, 0x80, 0x0 ;  /* 0x000000000000781c */ /* 0x000fda0003f0f008 */
[----:B------:R-:W-:Y:S05]  /*2a50*/  @!P0 BRA `(.L_x_20) ;  /* 0x0000000c00c48947 */ /* 0x000fea0003800000 */
[----:B------:R-:W-:Y:S01]  /*2a60*/  IMAD.U32 R226, RZ, RZ, UR13 ;  /* 0x0000000dffe27e24 */ /* 0x000fe2000f8e00ff */
[----:B------:R-:W-:Y:S01]  /*2a70*/  UMOV UR12, UR5 ;  /* 0x00000005000c7c82 */ /* 0x000fe20008000000 */
[----:B------:R-:W-:-:S05]  /*2a80*/  ULDC UR13, c[0x0][0x50c] ;  /* 0x00014300000d7ab9 */ /* 0x000fca0000000800 */
.L_x_28:
[----:B------:R-:W-:-:S06]  /*2a90*/  UISETP.NE.AND UP0, UPT, UR10, 0x3, UPT ;  /* 0x000000030a00788c */ /* 0x000fcc000bf05270 */
[----:B------:R-:W-:-:S13]  /*2aa0*/  PLOP3.LUT P1, PT, PT, PT, UP0, 0x80, 0x0 ;  /* 0x000000000000781c */ /* 0x000fda0003f2f008 */
[----:B01----:R-:W-:Y:S05]  /*2ab0*/  @!P1 BRA `(.L_x_21) ;  /* 0x0000000000049947 */ /* 0x003fea0003800000 */
[----:B------:R-:W-:Y:S01]  /*2ac0*/  BPT.TRAP 0x1 ;  /* 0x000000040000795c */ /* 0x000fe20000300000 */
.L_x_21:
[----:B------:R-:W0:Y:S01]  /*2ad0*/  S2UR UR18, SR_CgaCtaId ;  /* 0x00000000001279c3 */ /* 0x000e220000008800 */
[----:B------:R-:W-:Y:S01]  /*2ae0*/  UMOV UR14, 0x400 ;  /* 0x00000400000e7882 */ /* 0x000fe20000000000 */
[----:B------:R-:W-:Y:S01]  /*2af0*/  SHF.L.U32 R227, R225, 0x1f, RZ ;  /* 0x0000001fe1e37819 */ /* 0x000fe200000006ff */
[----:B0-----:R-:W-:-:S04]  /*2b00*/  ULEA UR14, UR18, UR14, 0x18 ;  /* 0x0000000e120e7291 */ /* 0x001fc8000f8ec03f */
[----:B------:R-:W-:-:S09]  /*2b10*/  ULEA UR18, UR32, UR14, 0x3 ;  /* 0x0000000e20127291 */ /* 0x000fd2000f8e183f */
[----:B------:R0:W1:Y:S01]  /*2b20*/  SYNCS.PHASECHK.TRANS64.TRYWAIT P0, [UR18], R227 ;  /* 0x000000e3ff0075a7 */ /* 0x0000620008000152 */
[----:B------:R-:W-:Y:S05]  /*2b30*/  @!P1 BRA `(.L_x_22) ;  /* 0x0000000000049947 */ /* 0x000fea0003800000 */
[----:B------:R-:W-:Y:S01]  /*2b40*/  BPT.TRAP 0x1 ;  /* 0x000000040000795c */ /* 0x000fe20000300000 */
.L_x_22:
[----:B-1----:R-:W-:Y:S05]  /*2b50*/  @P0 BRA `(.L_x_23) ;  /* 0x0000000000080947 */ /* 0x002fea0003800000 */
[----:B------:R-:W1:Y:S02]  /*2b60*/  SYNCS.PHASECHK.TRANS64.TRYWAIT P0, [UR18], R227 ;  /* 0x000000e3ff0075a7 */ /* 0x000e640008000152 */
[----:B-1----:R-:W-:Y:S05]  /*2b70*/  @!P0 BRA `(.L_x_24) ;  /* 0x000000b800f08947 */ /* 0x002fea0003800000 */
.L_x_23:
[----:B------:R-:W-:Y:S01]  /*2b80*/  UIADD3 UR18, UR14, 0x14180, URZ ;  /* 0x000141800e127890 */ /* 0x000fe2000fffe03f */
[----:B------:R-:W-:Y:S01]  /*2b90*/  WARPGROUP.ARRIVE ;  /* 0x00000000000079c5 */ /* 0x000fe20000000000 */
[----:B------:R-:W-:Y:S02]  /*2ba0*/  UISETP.NE.AND UP0, UPT, UR16, URZ, UPT ;  /* 0x0000003f1000728c */ /* 0x000fe4000bf05270 */
[----:B------:R-:W-:Y:S02]  /*2bb0*/  USHF.R.U32.HI UR18, URZ, 0x4, UR18 ;  /* 0x000000043f127899 */ /* 0x000fe40008011612 */
[----:B------:R-:W-:Y:S02]  /*2bc0*/  USEL UR17, UR17, URZ, !UP0 ;  /* 0x0000003f11117287 */ /* 0x000fe4000c000000 */
[----:B------:R-:W-:Y:S02]  /*2bd0*/  ULOP3.LUT UR18, UR18, 0x3fff, URZ, 0xc0, !UPT ;  /* 0x00003fff12127892 */ /* 0x000fe4000f8ec03f */
[----:B------:R-:W-:-:S02]  /*2be0*/  ULOP3.LUT UR35, UR15, 0x10000, URZ, 0xfc, !UPT ;  /* 0x000100000f237892 */ /* 0x000fc4000f8efc3f */
[----:B------:R-:W-:Y:S02]  /*2bf0*/  ULOP3.LUT UR18, UR18, 0x10000, URZ, 0xfc, !UPT ;  /* 0x0001000012127892 */ /* 0x000fe4000f8efc3f */
[----:B------:R-:W-:Y:S02]  /*2c00*/  UISETP.NE.U32.AND UP0, UPT, UR17, URZ, UPT ;  /* 0x0000003f1100728c */ /* 0x000fe4000bf05070 */
[----:B------:R-:W-:Y:S02]  /*2c10*/  UIMAD UR34, UR32, 0x380, UR18 ;  /* 0x00000380202278a4 */ /* 0x000fe4000f8e0212 */
[----:B------:R-:W-:Y:S02]  /*2c20*/  ULEA UR35, UR32, UR35, 0x9 ;  /* 0x0000002320237291 */ /* 0x000fe4000f8e483f */
[----:B------:R-:W-:Y:S02]  /*2c30*/  UIADD3 UR22, UR34, 0x80, URZ ;  /* 0x0000008022167890 */ /* 0x000fe4000fffe03f */
[----:B------:R-:W-:Y:S01]  /*2c40*/  UIADD3 UR26, UR34, 0x100, URZ ;  /* 0x00000100221a7890 */ /* 0x000fe2000fffe03f */
[----:B------:R-:W-:-:S02]  /*2c50*/  UMOV UR17, 0x80000020 ;  /* 0x8000002000117882 */ /* 0x000fc40000000000 */
[----:B------:R-:W-:Y:S01]  /*2c60*/  UMOV UR16, UR35 ;  /* 0x0000002300107c82 */ /* 0x000fe20008000000 */
[----:B------:R-:W-:Y:S01]  /*2c70*/  UMOV UR18, UR34 ;  /* 0x0000002200127c82 */ /* 0x000fe20008000000 */
[----:B------:R-:W-:Y:S01]  /*2c80*/  UMOV UR19, 0x80000020 ;  /* 0x8000002000137882 */ /* 0x000fe20000000000 */
[----:B------:R-:W-:Y:S01]  /*2c90*/  UMOV UR20, UR16 ;  /* 0x0000001000147c82 */ /* 0x000fe20008000000 */
[----:B------:R-:W-:Y:S01]  /*2ca0*/  QGMMA.64x32x32.F32.E4M3.E4M3 R120, gdesc[UR16], R120, UP0 ;  /* 0x00600000107879f3 */ /* 0x000fe2000bf00878 */
[----:B------:R-:W-:Y:S01]  /*2cb0*/  UMOV UR18, UR22 ;  /* 0x0000001600127c82 */ /* 0x000fe20008000000 */
[----:B------:R-:W-:Y:S01]  /*2cc0*/  UMOV UR19, 0x80000020 ;  /* 0x8000002000137882 */ /* 0x000fe20000000000 */
[----:B------:R-:W-:Y:S01]  /*2cd0*/  UMOV UR21, UR17 ;  /* 0x0000001100157c82 */ /* 0x000fe20008000000 */
[----:B------:R-:W-:Y:S01]  /*2ce0*/  UMOV UR22, UR26 ;  /* 0x0000001a00167c82 */ /* 0x000fe20008000000 */
[----:B------:R-:W-:Y:S01]  /*2cf0*/  UMOV UR23, 0x80000020 ;  /* 0x8000002000177882 */ /* 0x000fe20000000000 */
[----:B------:R-:W-:Y:S01]  /*2d00*/  UIADD3 UR30, UR34, 0x180, URZ ;  /* 0x00000180221e7890 */ /* 0x000fe2000fffe03f */
[----:B------:R-:W-:Y:S01]  /*2d10*/  QGMMA.64x32x32.F32.E4M3.E4M3 R104, gdesc[UR16], R104, UP0 ;  /* 0x00600000106879f3 */ /* 0x000fe2000bf00868 */
[----:B------:R-:W-:Y:S01]  /*2d20*/  UIADD3 UR18, UR34, 0x200, URZ ;  /* 0x0000020022127890 */ /* 0x000fe2000fffe03f */
[----:B------:R-:W-:-:S02]  /*2d30*/  UMOV UR24, UR16 ;  /* 0x0000001000187c82 */ /* 0x000fc40008000000 */
[----:B------:R-:W-:Y:S01]  /*2d40*/  QGMMA.64x32x32.F32.E4M3.E4M3 R88, gdesc[UR20], R88, UP0 ;  /* 0x00600000145879f3 */ /* 0x000fe2000bf00858 */
[----:B------:R-:W-:Y:S02]  /*2d50*/  UIADD3 UR20, UR34, 0x280, URZ ;  /* 0x0000028022147890 */ /* 0x000fe4000fffe03f */
[----:B------:R-:W-:Y:S01]  /*2d60*/  UIADD3 UR21, UR34, 0x300, URZ ;  /* 0x0000030022157890 */ /* 0x000fe2000fffe03f */
[----:B------:R-:W-:Y:S01]  /*2d70*/  UMOV UR25, UR17 ;  /* 0x0000001100197c82 */ /* 0x000fe20008000000 */
[----:B------:R-:W-:Y:S01]  /*2d80*/  UMOV UR26, UR30 ;  /* 0x0000001e001a7c82 */ /* 0x000fe20008000000 */
[----:B------:R-:W-:Y:S01]  /*2d90*/  UMOV UR27, 0x80000020 ;  /* 0x80000020001b7882 */ /* 0x000fe20000000000 */
[----:B------:R-:W-:Y:S01]  /*2da0*/  UMOV UR28, UR16 ;  /* 0x00000010001c7c82 */ /* 0x000fe20008000000 */
[----:B------:R-:W-:Y:S01]  /*2db0*/  UMOV UR29, UR17 ;  /* 0x00000011001d7c82 */ /* 0x000fe20008000000 */
[----:B------:R-:W-:Y:S01]  /*2dc0*/  UMOV UR30, UR18 ;  /* 0x00000012001e7c82 */ /* 0x000fe20008000000 */
[----:B------:R-:W-:Y:S01]  /*2dd0*/  UMOV UR31, 0x80000020 ;  /* 0x80000020001f7882 */ /* 0x000fe20000000000 */
[----:B------:R-:W-:Y:S01]  /*2de0*/  QGMMA.64x32x32.F32.E4M3.E4M3 R72, gdesc[UR24], R72, UP0 ;  /* 0x00600000184879f3 */ /* 0x000fe2000bf00848 */
[----:B------:R-:W-:Y:S01]  /*2df0*/  UMOV UR18, UR20 ;  /* 0x0000001400127c82 */ /* 0x000fe20008000000 */
[----:B------:R-:W-:Y:S01]  /*2e00*/  UMOV UR19, 0x80000020 ;  /* 0x8000002000137882 */ /* 0x000fe20000000000 */
[----:B------:R-:W-:Y:S01]  /*2e10*/  UIADD3 UR22, UR34, 0x82, URZ ;  /* 0x0000008222167890 */ /* 0x000fe2000fffe03f */
[----:B------:R-:W-:Y:S01]  /*2e20*/  QGMMA.64x32x32.F32.E4M3.E4M3 R56, gdesc[UR28], R56, UP0 ;  /* 0x006000001c3879f3 */ /* 0x000fe2000bf00838 */
[----:B------:R-:W-:Y:S01]  /*2e30*/  UIADD3 UR26, UR34, 0x102, URZ ;  /* 0x00000102221a7890 */ /* 0x000fe2000fffe03f */
[----:B------:R-:W-:-:S02]  /*2e40*/  UMOV UR23, 0x80000020 ;  /* 0x8000002000177882 */ /* 0x000fc40000000000 */
[----:B------:R-:W-:Y:S01]  /*2e50*/  QGMMA.64x32x32.F32.E4M3.E4M3 R40, gdesc[UR16], R40, UP0 ;  /* 0x00600000102879f3 */ /* 0x000fe2000bf00828 */
[----:B------:R-:W-:Y:S01]  /*2e60*/  UMOV UR18, UR21 ;  /* 0x0000001500127c82 */ /* 0x000fe20008000000 */
[----:B------:R-:W-:Y:S01]  /*2e70*/  UMOV UR19, 0x80000020 ;  /* 0x8000002000137882 */ /* 0x000fe20000000000 */
[----:B------:R-:W-:Y:S01]  /*2e80*/  UIADD3 UR30, UR34, 0x182, URZ ;  /* 0x00000182221e7890 */ /* 0x000fe2000fffe03f */
[----:B------:R-:W-:Y:S01]  /*2e90*/  QGMMA.64x32x32.F32.E4M3.E4M3 R24, gdesc[UR16], R24, UP0 ;  /* 0x00600000101879f3 */ /* 0x000fe2000bf00818 */
[----:B------:R-:W-:Y:S02]  /*2ea0*/  UIADD3 UR16, UR35, 0x2, URZ ;  /* 0x0000000223107890 */ /* 0x000fe4000fffe03f */
[----:B------:R-:W-:Y:S01]  /*2eb0*/  UIADD3 UR18, UR34, 0x2, URZ ;  /* 0x0000000222127890 */ /* 0x000fe2000fffe03f */
[----:B------:R-:W-:Y:S01]  /*2ec0*/  UMOV UR17, 0x80000020 ;  /* 0x8000002000117882 */ /* 0x000fe20000000000 */
[----:B------:R-:W-:Y:S01]  /*2ed0*/  UMOV UR19, 0x80000020 ;  /* 0x8000002000137882 */ /* 0x000fe20000000000 */
[----:B------:R-:W-:-:S02]  /*2ee0*/  UMOV UR21, UR17 ;  /* 0x0000001100157c82 */ /* 0x000fc40008000000 */
[----:B------:R-:W-:Y:S01]  /*2ef0*/  UMOV UR20, UR16 ;  /* 0x0000001000147c82 */ /* 0x000fe20008000000 */
[----:B------:R-:W-:Y:S01]  /*2f00*/  UMOV UR24, UR16 ;  /* 0x0000001000187c82 */ /* 0x000fe20008000000 */
[----:B------:R-:W-:Y:S01]  /*2f10*/  UMOV UR25, UR17 ;  /* 0x0000001100197c82 */ /* 0x000fe20008000000 */
[----:B------:R-:W-:Y:S01]  /*2f20*/  UMOV UR27, 0x80000020 ;  /* 0x80000020001b7882 */ /* 0x000fe20000000000 */
[----:B------:R-:W-:Y:S01]  /*2f30*/  UMOV UR28, UR16 ;  /* 0x00000010001c7c82 */ /* 0x000fe20008000000 */
[----:B------:R-:W-:Y:S01]  /*2f40*/  UMOV UR29, UR17 ;  /* 0x00000011001d7c82 */ /* 0x000fe20008000000 */
[----:B------:R-:W-:Y:S01]  /*2f50*/  UMOV UR31, 0x80000020 ;  /* 0x80000020001f7882 */ /* 0x000fe20000000000 */
[----:B------:R-:W-:-:S04]  /*2f60*/  UIADD3 UR6, UR6, 0x2, URZ ;  /* 0x0000000206067890 */ /* 0x000fc8000fffe03f */
[----:B------:R-:W-:Y:S01]  /*2f70*/  UISETP.NE.AND UP0, UPT, UR6, UR13, UPT ;  /* 0x0000000d0600728c */ /* 0x000fe2000bf05270 */
[----:B------:R-:W-:Y:S01]  /*2f80*/  QGMMA.64x32x32.F32.E4M3.E4M3 R120, gdesc[UR16], R120 ;  /* 0x00600000107879f3 */ /* 0x000fe20008700878 */
[----:B------:R-:W-:Y:S01]  /*2f90*/  UMOV UR18, UR22 ;  /* 0x0000001600127c82 */ /* 0x000fe20008000000 */
[----:B------:R-:W-:Y:S01]  /*2fa0*/  UMOV UR19, 0x80000020 ;  /* 0x8000002000137882 */ /* 0x000fe20000000000 */
[----:B------:R-:W-:Y:S01]  /*2fb0*/  UMOV UR22, UR26 ;  /* 0x0000001a00167c82 */ /* 0x000fe20008000000 */
[----:B------:R-:W-:Y:S01]  /*2fc0*/  UMOV UR26, UR30 ;  /* 0x0000001e001a7c82 */ /* 0x000fe20008000000 */
[----:B------:R-:W-:Y:S01]  /*2fd0*/  QGMMA.64x32x32.F32.E4M3.E4M3 R104, gdesc[UR16], R104 ;  /* 0x00600000106879f3 */ /* 0x000fe20008700868 */
[----:B------:R-:W-:Y:S01]  /*2fe0*/  UIADD3 UR18, UR34, 0x202, URZ ;  /* 0x0000020222127890 */ /* 0x000fe2000fffe03f */
[----:B------:R-:W-:Y:S02]  /*2ff0*/  UMOV UR19, 0x80000020 ;  /* 0x8000002000137882 */ /* 0x000fe40000000000 */
[----:B------:R-:W-:Y:S01]  /*3000*/  QGMMA.64x32x32.F32.E4M3.E4M3 R88, gdesc[UR20], R88 ;  /* 0x00600000145879f3 */ /* 0x000fe20008700858 */
[----:B------:R-:W-:-:S02]  /*3010*/  UIADD3 UR20, UR34, 0x282, URZ ;  /* 0x0000028222147890 */ /* 0x000fc4000fffe03f */
[----:B------:R-:W-:Y:S01]  /*3020*/  UIADD3 UR34, UR34, 0x302, URZ ;  /* 0x0000030222227890 */ /* 0x000fe2000fffe03f */
[----:B------:R-:W-:-:S04]  /*3030*/  UMOV UR30, UR18 ;  /* 0x00000012001e7c82 */ /* 0x000fc80008000000 */
[----:B------:R-:W-:Y:S01]  /*3040*/  UMOV UR18, UR20 ;  /* 0x0000001400127c82 */ /* 0x000fe20008000000 */
[----:B------:R-:W-:Y:S04]  /*3050*/  QGMMA.64x32x32.F32.E4M3.E4M3 R72, gdesc[UR24], R72 ;  /* 0x00600000184879f3 */ /* 0x000fe80008700848 */
[----:B------:R-:W-:Y:S04]  /*3060*/  QGMMA.64x32x32.F32.E4M3.E4M3 R56, gdesc[UR28], R56 ;  /* 0x006000001c3879f3 */ /* 0x000fe80008700838 */
[----:B------:R-:W-:Y:S01]  /*3070*/  QGMMA.64x32x32.F32.E4M3.E4M3 R40, gdesc[UR16], R40 ;  /* 0x00600000102879f3 */ /* 0x000fe20008700828 */
[----:B------:R-:W-:Y:S01]  /*3080*/  UMOV UR18, UR34 ;  /* 0x0000002200127c82 */ /* 0x000fe20008000000 */
[----:B------:R-:W-:-:S02]  /*3090*/  UMOV UR19, 0x80000020 ;  /* 0x8000002000137882 */ /* 0x000fc40000000000 */
[----:B------:R-:W-:Y:S01]  /*30a0*/  QGMMA.64x32x32.F32.E4M3.E4M3 R24, gdesc[UR16], R24, gsb0 ;  /* 0x00600000101879f3 */ /* 0x000fe20008000818 */
[----:B------:R-:W-:-:S06]  /*30b0*/  USEL UR16, URZ, 0x1, UP0 ;  /* 0x000000013f107887 */ /* 0x000fcc0008000000 */
[----:B------:R-:W-:Y:S01]  /*30c0*/  ISETP.NE.AND P0, PT, RZ, UR16, PT ;  /* 0x00000010ff007c0c */ /* 0x000fe2000bf05270 */
[----:B------:R-:W-:-:S12]  /*30d0*/  WARPGROUP.DEPBAR.LE gsb0, 0x1 ;  /* 0x00008000000079c5 */ /* 0x000fd80000010100 */
[----:B------:R-:W-:Y:S05]  /*30e0*/  @!P0 BRA `(.L_x_25) ;  /* 0x0000000400c88947 */ /* 0x000fea0003800000 */
[----:B------:R-:W-:Y:S02]  /*30f0*/  WARPGROUP.DEPBAR.LE gsb0, 0x0 ;  /* 0x00008000000079c5 */ /* 0x000fe40000010000 */
[----:B------:R-:W-:-:S01]  /*3100*/  FADD R223, R120, R223 ;  /* 0x000000df78df7221 */ /* 0x000fc20000000000 */
[----:B------:R-:W-:Y:S01]  /*3110*/  FADD R222, R121, R222 ;  /* 0x000000de79de7221 */ /* 0x000fe20000000000 */
        /* <DEDUP_REMOVED lines=110> */
[----:B------:R-:W-:-:S06]  /*3800*/  UMOV UR6, URZ ;  /* 0x0000003f00067c82 */ /* 0x000fcc0008000000 */
.L_x_25:
[----:B------:R-:W-:Y:S05]  /*3810*/  @!P1 BRA `(.L_x_26) ;  /* 0x0000000000049947 */ /* 0x000fea0003800000 */
[----:B------:R-:W-:Y:S01]  /*3820*/  BPT.TRAP 0x1 ;  /* 0x000000040000795c */ /* 0x000fe20000300000 */
.L_x_26:
[----:B------:R-:W-:Y:S02]  /*3830*/  UISETP.GT.U32.AND UP0, UPT, UR7, 0x1, UPT ;  /* 0x000000010700788c */ /* 0x000fe4000bf04070 */
[----:B------:R-:W-:-:S04]  /*3840*/  ULEA UR17, UR12, UR14, 0x3 ;  /* 0x0000000e0c117291 */ /* 0x000fc8000f8e183f */
[----:B------:R-:W-:Y:S01]  /*3850*/  UIADD3 UR17, UR17, 0x50, URZ ;  /* 0x0000005011117890 */ /* 0x000fe2000fffe03f */
[----:B------:R-:W-:-:S03]  /*3860*/  PLOP3.LUT P0, PT, PT, PT, UP0, 0x80, 0x0 ;  /* 0x000000000000781c */ /* 0x000fc60003f0f008 */
[----:B------:R-:W-:-:S09]  /*3870*/  UPRMT UR17, URZ, 0x654, UR17 ;  /* 0x000006543f117896 */ /* 0x000fd20008000011 */
[----:B------:R-:W-:Y:S01]  /*3880*/  SYNCS.ARRIVE.TRANS64.RED.A1T0 RZ, [UR17], RZ ;  /* 0x000000ffffff79a7 */ /* 0x000fe20008100411 */
[----:B------:R-:W-:Y:S05]  /*3890*/  @P0 BRA `(.L_x_27) ;  /* 0x0000000000040947 */ /* 0x000fea0003800000 */
[----:B------:R-:W-:Y:S01]  /*38a0*/  BPT.TRAP 0x1 ;  /* 0x000000040000795c */ /* 0x000fe20000300000 */
.L_x_27:
[----:B------:R-:W-:Y:S01]  /*38b0*/  UIADD3 UR32, UR32, 0x1, URZ ;  /* 0x0000000120207890 */ /* 0x000fe2000fffe03f */
[C---:B------:R-:W-:Y:S01]  /*38c0*/  ISETP.GT.AND P0, PT, R226.reuse, 0x1, PT ;  /* 0x00000001e200780c */ /* 0x040fe20003f04270 */
[----:B------:R-:W-:Y:S01]  /*38d0*/  UIADD3 UR12, UR12, 0x1, URZ ;  /* 0x000000010c0c7890 */ /* 0x000fe2000fffe03f */
[----:B------:R-:W-:Y:S01]  /*38e0*/  VIADD R226, R226, 0xffffffff ;  /* 0xffffffffe2e27836 */ /* 0x000fe20000000000 */
[----:B------:R-:W-:Y:S02]  /*38f0*/  UISETP.NE.AND UP0, UPT, UR32, 0xa, UPT ;  /* 0x0000000a2000788c */ /* 0x000fe4000bf05270 */
[----:B------:R-:W-:Y:S02]  /*3900*/  UISETP.NE.AND UP1, UPT, UR12, 0xa, UPT ;  /* 0x0000000a0c00788c */ /* 0x000fe4000bf25270 */
[----:B------:R-:W-:Y:S02]  /*3910*/  USEL UR17, URZ, 0x1, UP0 ;  /* 0x000000013f117887 */ /* 0x000fe40008000000 */
[----:B------:R-:W-:-:S02]  /*3920*/  USEL UR32, UR32, URZ, UP0 ;  /* 0x0000003f20207287 */ /* 0x000fc40008000000 */
[----:B------:R-:W-:Y:S02]  /*3930*/  USEL UR12, UR12, URZ, UP1 ;  /* 0x0000003f0c0c7287 */ /* 0x000fe40008800000 */
[----:B------:R-:W-:Y:S01]  /*3940*/  LOP3.LUT R225, R225, UR17, RZ, 0x3c, !PT ;  /* 0x00000011e1e17c12 */ /* 0x000fe2000f8e3cff */
[----:B------:R-:W-:Y:S01]  /*3950*/  UMOV UR17, 0x1 ;  /* 0x0000000100117882 */ /* 0x000fe20000000000 */
[----:B------:R-:W-:Y:S08]  /*3960*/  @P0 BRA `(.L_x_28) ;  /* 0xfffffff000480947 */ /* 0x000ff0000383ffff */
.L_x_20:
[----:B------:R-:W-:-:S04]  /*3970*/  UISETP.NE.AND UP0, UPT, UR6, URZ, UPT ;  /* 0x0000003f0600728c */ /* 0x000fc8000bf05270 */
[----:B------:R-:W-:-:S06]  /*3980*/  USEL UR6, URZ, 0x1, !UP0 ;  /* 0x000000013f067887 */ /* 0x000fcc000c000000 */
[----:B------:R-:W-:-:S13]  /*3990*/  ISETP.NE.AND P0, PT, RZ, UR6, PT ;  /* 0x00000006ff007c0c */ /* 0x000fda000bf05270 */
[----:B------:R-:W-:Y:S05]  /*39a0*/  @!P0 BRA `(.L_x_29) ;  /* 0x0000000400c48947 */ /* 0x000fea0003800000 */
[----:B------:R-:W-:Y:S02]  /*39b0*/  WARPGROUP.DEPBAR.LE gsb0, 0x0 ;  /* 0x00008000000079c5 */ /* 0x000fe40000010000 */
[----:B------:R-:W-:Y:S01]  /*39c0*/  FADD R223, R120, R223 ;  /* 0x000000df78df7221 */ /* 0x000fe20000000000 */
        /* <DEDUP_REMOVED lines=110> */
[----:B------:R-:W-:-:S07]  /*40b0*/  FADD R224, R224, R39 ;  /* 0x00000027e0e07221 */ /* 0x000fce0000000000 */
.L_x_29:
[----:B------:R-:W-:Y:S02]  /*40c0*/  WARPGROUP.DEPBAR.LE gsb0, 0x0 ;  /* 0x00008000000079c5 */ /* 0x000fe40000010000 */
[----:B------:R-:W2:Y:S02]  /*40d0*/  LDC R24, c[0x0][0x28c] ;  /* 0x0000a300ff187b82 */ /* 0x000ea40000000800 */
[----:B--2---:R-:W-:-:S13]  /*40e0*/  ISETP.GE.AND P0, PT, R24, 0x1, PT ;  /* 0x000000011800780c */ /* 0x004fda0003f06270 */
[----:B------:R-:W-:Y:S05]  /*40f0*/  @!P0 BRA `(.L_x_30) ;  /* 0x0000000000488947 */ /* 0x000fea0003800000 */
[----:B------:R-:W-:-:S06]  /*4100*/  UISETP.NE.AND UP0, UPT, UR10, 0x3, UPT ;  /* 0x000000030a00788c */ /* 0x000fcc000bf05270 */
[----:B------:R-:W-:-:S13]  /*4110*/  PLOP3.LUT P0, PT, PT, PT, UP0, 0x80, 0x0 ;  /* 0x000000000000781c */ /* 0x000fda0003f0f008 */
[----:B------:R-:W-:Y:S05]  /*4120*/  @!P0 BRA `(.L_x_31) ;  /* 0x0000000000048947 */ /* 0x000fea0003800000 */
[----:B------:R-:W-:Y:S01]  /*4130*/  BPT.TRAP 0x1 ;  /* 0x000000040000795c */ /* 0x000fe20000300000 */
.L_x_31:
[----:B------:R-:W-:-:S04]  /*4140*/  UISETP.LT.AND UP0, UPT, UR11, 0x1, UPT ;  /* 0x000000010b00788c */ /* 0x000fc8000bf01270 */
[----:B------:R-:W-:Y:S02]  /*4150*/  USEL UR6, UR11, 0x1, UP0 ;  /* 0x000000010b067887 */ /* 0x000fe40008000000 */
[----:B------:R-:W-:Y:S02]  /*4160*/  UISETP.GT.U32.AND UP0, UPT, UR7, 0x1, UPT ;  /* 0x000000010700788c */ /* 0x000fe4000bf04070 */
[----:B------:R-:W-:-:S04]  /*4170*/  UIADD3 UR6, UR5, UR11, -UR6 ;  /* 0x0000000b05067290 */ /* 0x000fc8000fffe806 */
[----:B------:R-:W-:Y:S01]  /*4180*/  UIMAD.WIDE.U32 UR12, UR6, -0x33333333, URZ ;  /* 0xcccccccd060c78a5 */ /* 0x000fe2000f8e003f */
[----:B------:R-:W-:-:S03]  /*4190*/  PLOP3.LUT P0, PT, PT, PT, UP0, 0x80, 0x0 ;  /* 0x000000000000781c */ /* 0x000fc60003f0f008 */
[----:B------:R-:W-:-:S04]  /*41a0*/  USHF.R.U32.HI UR12, URZ, 0x3, UR13 ;  /* 0x000000033f0c7899 */ /* 0x000fc8000801160d */
[----:B------:R-:W-:-:S04]  /*41b0*/  UIMAD UR6, UR12, -0xa, UR6 ;  /* 0xfffffff60c0678a4 */ /* 0x000fc8000f8e0206 */
[----:B------:R-:W-:-:S04]  /*41c0*/  ULEA UR6, UR6, UR14, 0x3 ;  /* 0x0000000e06067291 */ /* 0x000fc8000f8e183f */
[----:B------:R-:W-:-:S04]  /*41d0*/  UIADD3 UR6, UR6, 0x50, URZ ;  /* 0x0000005006067890 */ /* 0x000fc8000fffe03f */
[----:B------:R-:W-:-:S09]  /*41e0*/  UPRMT UR6, URZ, 0x654, UR6 ;  /* 0x000006543f067896 */ /* 0x000fd20008000006 */
[----:B------:R-:W-:Y:S01]  /*41f0*/  SYNCS.ARRIVE.TRANS64.RED.A1T0 RZ, [UR6], RZ ;  /* 0x000000ffffff79a7 */ /* 0x000fe20008100406 */
[----:B------:R-:W-:Y:S05]  /*4200*/  @P0 BRA `(.L_x_30) ;  /* 0x0000000000040947 */ /* 0x000fea0003800000 */
[----:B------:R-:W-:Y:S01]  /*4210*/  BPT.TRAP 0x1 ;  /* 0x000000040000795c */ /* 0x000fe20000300000 */
.L_x_30:
[----:B01----:R-:W2:Y:S01]  /*4220*/  LDL.LU R227, [R1+0x8] ;  /* 0x0000080001e37983 */ /* 0x003ea20000300800 */
[----:B------:R-:W0:Y:S01]  /*4230*/  LDC R28, c[0x0][0x288] ;  /* 0x0000a200ff1c7b82 */ /* 0x000e220000000800 */
[----:B------:R-:W1:Y:S01]  /*4240*/  S2R R226, SR_TID.X ;  /* 0x0000000000e27919 */ /* 0x000e620000002100 */
[----:B------:R-:W-:Y:S02]  /*4250*/  UIADD3 UR14, UR11, UR5, URZ ;  /* 0x000000050b0e7290 */ /* 0x000fe4000fffe03f */
[----:B------:R-:W-:Y:S01]  /*4260*/  USHF.R.S32.HI UR15, URZ, 0x1f, UR33 ;  /* 0x0000001f3f0f7899 */ /* 0x000fe20008011421 */
[----:B------:R-:W3:Y:S01]  /*4270*/  LDL.LU R225, [R1+0xc] ;  /* 0x00000c0001e17983 */ /* 0x000ee20000300800 */
[----:B------:R-:W-:Y:S01]  /*4280*/  UISETP.GT.U32.AND UP0, UPT, UR14, 0x9, UPT ;  /* 0x000000090e00788c */ /* 0x000fe2000bf04070 */
[----:B------:R-:W-:Y:S01]  /*4290*/  IMAD.MOV.U32 R34, RZ, RZ, -0x1 ;  /* 0xffffffffff227424 */ /* 0x000fe200078e00ff */
[----:B------:R-:W-:Y:S01]  /*42a0*/  ULDC.64 UR12, c[0x0][0x5d0] ;  /* 0x00017400000c7ab9 */ /* 0x000fe20000000a00 */
[----:B------:R-:W-:Y:S01]  /*42b0*/  ULDC UR16, c[0x0][0x284] ;  /* 0x0000a10000107ab9 */ /* 0x000fe20000000800 */
[----:B------:R-:W-:-:S02]  /*42c0*/  UIMAD UR5, UR15, UR12, URZ ;  /* 0x0000000c0f0572a4 */ /* 0x000fc4000f8e023f */
[----:B------:R-:W-:Y:S02]  /*42d0*/  UISETP.LT.U32.AND UP0, UPT, UR11, 0xa, UP0 ;  /* 0x0000000a0b00788c */ /* 0x000fe40008701070 */
[----:B------:R-:W-:Y:S02]  /*42e0*/  UISETP.GE.U32.AND UP1, UPT, UR11, 0xa, UPT ;  /* 0x0000000a0b00788c */ /* 0x000fe4000bf26070 */
[----:B------:R-:W-:Y:S02]  /*42f0*/  UIMAD UR6, UR33, UR13, UR5 ;  /* 0x0000000d210672a4 */ /* 0x000fe4000f8e0205 */
[----:B------:R-:W-:-:S04]  /*4300*/  USEL UR5, URZ, 0x1, !UP0 ;  /* 0x000000013f057887 */ /* 0x000fc8000c000000 */
[----:B------:R-:W-:Y:S01]  /*4310*/  ULOP3.LUT UR4, UR4, UR5, URZ, 0x3c, !UPT ;  /* 0x0000000504047292 */ /* 0x000fe2000f8e3c3f */
[--C-:B-1----:R-:W-:Y:S02]  /*4320*/  SHF.R.U32.HI R24, RZ, 0x2, R226.reuse ;  /* 0x00000002ff187819 */ /* 0x102fe400000116e2 */
[----:B------:R-:W-:Y:S02]  /*4330*/  LOP3.LUT R26, R226, 0x60, RZ, 0xc0, !PT ;  /* 0x00000060e21a7812 */ /* 0x000fe400078ec0ff */
[----:B------:R-:W-:Y:S02]  /*4340*/  SHF.R.U32.HI R27, RZ, 0x7, R226 ;  /* 0x00000007ff1b7819 */ /* 0x000fe400000116e2 */
[----:B------:R-:W-:Y:S02]  /*4350*/  LOP3.LUT R25, R24, 0x7, RZ, 0xc0, !PT ;  /* 0x0000000718197812 */ /* 0x000fe400078ec0ff */
[----:B------:R-:W-:Y:S02]  /*4360*/  SHF.R.U32.HI R26, RZ, 0x1, R26 ;  /* 0x00000001ff1a7819 */ /* 0x000fe4000001161a */
[----:B------:R-:W-:-:S02]  /*4370*/  LOP3.LUT R24, R27, 0x1, RZ, 0xc0, !PT ;  /* 0x000000011b187812 */ /* 0x000fc400078ec0ff */
[----:B------:R-:W-:-:S03]  /*4380*/  IADD3 R29, RZ, -R26, -R25 ;  /* 0x8000001aff1d7210 */ /* 0x000fc60007ffe819 */
[C---:B------:R-:W-:Y:S02]  /*4390*/  IMAD.SHL.U32 R30, R24.reuse, 0x40, RZ ;  /* 0x00000040181e7824 */ /* 0x040fe400078e00ff */
[----:B------:R-:W-:Y:S01]  /*43a0*/  IMAD R35, R24, -0x40, R29 ;  /* 0xffffffc018237824 */ /* 0x000fe200078e021d */
[----:B------:R-:W-:Y:S02]  /*43b0*/  LOP3.LUT R24, R226, 0x3, RZ, 0xc0, !PT ;  /* 0x00000003e2187812 */ /* 0x000fe400078ec0ff */
[----:B------:R-:W-:Y:S01]  /*43c0*/  LOP3.LUT R27, R30, 0x40, R25, 0xe2, !PT ;  /* 0x000000401e1b7812 */ /* 0x000fe200078ee219 */
[----:B------:R-:W-:Y:S02]  /*43d0*/  IMAD.SHL.U32 R30, R226, 0x2, RZ ;  /* 0x00000002e21e7824 */ /* 0x000fe400078e00ff */
[----:B0-----:R-:W-:Y:S02]  /*43e0*/  IMAD R36, R24, -0x2, R28 ;  /* 0xfffffffe18247824 */ /* 0x001fe400078e021c */
[----:B------:R-:W-:Y:S01]  /*43f0*/  IMAD.U32 R25, RZ, RZ, UR12 ;  /* 0x0000000cff197e24 */ /* 0x000fe2000f8e00ff */
[----:B------:R-:W-:-:S04]  /*4400*/  UIMAD.WIDE.U32 UR12, UR14, -0x33333333, URZ ;  /* 0xcccccccd0e0c78a5 */ /* 0x000fc8000f8e003f */
[----:B------:R-:W-:-:S04]  /*4410*/  USHF.R.U32.HI UR12, URZ, 0x3, UR13 ;  /* 0x000000033f0c7899 */ /* 0x000fc8000801160d */
[----:B------:R-:W-:Y:S02]  /*4420*/  UIMAD UR5, UR12, -0xa, UR14 ;  /* 0xfffffff60c0578a4 */ /* 0x000fe4000f8e020e */
[----:B------:R-:W-:Y:S01]  /*4430*/  @UP1 ULOP3.LUT UR4, UR4, 0x1, UR12, 0x78, !UPT ;  /* 0x0000000104041892 */ /* 0x000fe2000f8e780c */
[----:B--2---:R-:W-:-:S04]  /*4440*/  IMAD R29, R227, 0xe0, RZ ;  /* 0x000000e0e31d7824 */ /* 0x004fc800078e02ff */
[----:B------:R-:W-:Y:S01]  /*4450*/  IMAD.IADD R36, R36, 0x1, -R29 ;  /* 0x0000000124247824 */ /* 0x000fe200078e0a1d */
[C---:B------:R-:W-:Y:S02]  /*4460*/  ISETP.GE.AND P0, PT, R29.reuse, R28, PT ;  /* 0x0000001c1d00720c */ /* 0x040fe40003f06270 */
[----:B------:R-:W-:Y:S01]  /*4470*/  LOP3.LUT R30, R29, 0x6, R30, 0xf8, !PT ;  /* 0x000000061d1e7812 */ /* 0x000fe200078ef81e */
[C---:B---3--:R-:W-:Y:S02]  /*4480*/  IMAD.SHL.U32 R28, R225.reuse, 0x80, RZ ;  /* 0x00000080e11c7824 */ /* 0x048fe400078e00ff */
[----:B------:R-:W-:Y:S01]  /*4490*/  IMAD.WIDE R32, R225, 0x80, RZ ;  /* 0x00000080e1207825 */ /* 0x000fe200078e02ff */
[--C-:B------:R-:W-:Y:S02]  /*44a0*/  SHF.R.S32.HI R31, RZ, 0x1f, R30.reuse ;  /* 0x0000001fff1f7819 */ /* 0x100fe4000001141e */
[C---:B------:R-:W-:Y:S02]  /*44b0*/  ISETP.GE.OR P0, PT, R28.reuse, UR16, P0 ;  /* 0x000000101c007c0c */ /* 0x040fe40008706670 */
[----:B------:R-:W-:Y:S01]  /*44c0*/  IADD3 R35, -R28, UR16, R35 ;  /* 0x000000101c237c10 */ /* 0x000fe2000fffe123 */
[----:B------:R-:W-:Y:S01]  /*44d0*/  IMAD.WIDE.U32 R24, R25, UR33, R30 ;  /* 0x0000002119187c25 */ /* 0x000fe2000f8e001e */
[----:B------:R-:W-:-:S03]  /*44e0*/  LOP3.LUT R39, R32, R27, R26, 0xfe, !PT ;  /* 0x0000001b20277212 */ /* 0x000fc600078efe1a */
[----:B------:R-:W-:-:S06]  /*44f0*/  VIADD R25, R25, UR6 ;  /* 0x0000000619197c36 */ /* 0x000fcc0008000000 */
[----:B------:R-:W-:Y:S05]  /*4500*/  @P0 BRA `(.L_x_32) ;  /* 0x0000008000180947 */ /* 0x000fea0003800000 */
[----:B------:R-:W0:Y:S01]  /*4510*/  LDC.64 R28, c[0x0][0x5c8] ;  /* 0x00017200ff1c7b82 */ /* 0x000e220000000a00 */
[----:B------:R-:W-:Y:S01]  /*4520*/  ULDC.64 UR12, c[0x0][0x5c0] ;  /* 0x00017000000c7ab9 */ /* 0x000fe20000000a00 */
[----:B------:R-:W-:Y:S01]  /*4530*/  BSSY B0, `(.L_x_32) ;  /* 0x0000803000007945 */ /* 0x000fe20003800000 */
[-C--:B0-----:R-:W-:Y:S02]  /*4540*/  IMAD R26, R33, R28.reuse, RZ ;  /* 0x0000001c211a7224 */ /* 0x081fe400078e02ff */
[----:B------:R-:W-:-:S04]  /*4550*/  IMAD.WIDE.U32 R24, R39, R28, R24 ;  /* 0x0000001c27187225 */ /* 0x000fc800078e0018 */
[----:B------:R-:W-:Y:S01]  /*4560*/  IMAD R27, R39, R29, R26 ;  /* 0x0000001d271b7224 */ /* 0x000fe200078e021a */
[----:B------:R-:W-:Y:S02]  /*4570*/  LEA R26, P0, R28, R24, 0x3 ;  /* 0x000000181c1a7211 */ /* 0x000fe400078018ff */
[----:B------:R-:W-:Y:S01]  /*4580*/  IADD3 R24, P1, R24, UR12, RZ ;  /* 0x0000000c18187c10 */ /* 0x000fe2000ff3e0ff */
[----:B------:R-:W-:Y:S01]  /*4590*/  IMAD.IADD R27, R25, 0x1, R27 ;  /* 0x00000001191b7824 */ /* 0x000fe200078e021b */
[----:B------:R-:W-:-:S04]  /*45a0*/  IADD3 R26, P2, R26, UR12, RZ ;  /* 0x0000000c1a1a7c10 */ /* 0x000fc8000ff5e0ff */
[----:B------:R-:W-:Y:S02]  /*45b0*/  LEA.HI.X R28, R28, R27, R29, 0x3, P0 ;  /* 0x0000001b1c1c7211 */ /* 0x000fe400000f1c1d */
[----:B------:R-:W-:Y:S02]  /*45c0*/  FSETP.NEU.AND P0, PT, RZ, UR9, PT ;  /* 0x00000009ff007c0b */ /* 0x000fe4000bf0d000 */
[----:B------:R-:W-:Y:S02]  /*45d0*/  IADD3.X R25, R27, UR13, RZ, P1, !PT ;  /* 0x0000000d1b197c10 */ /* 0x000fe40008ffe4ff */
[----:B------:R-:W-:-:S09]  /*45e0*/  IADD3.X R27, R28, UR13, RZ, P2, !PT ;  /* 0x0000000d1c1b7c10 */ /* 0x000fd200097fe4ff */
[----:B------:R-:W-:Y:S05]  /*45f0*/  @!P0 BRA `(.L_x_33) ;  /* 0x0000005c00f88947 */ /* 0x000fea0003800000 */
[----:B------:R-:W-:Y:S01]  /*4600*/  ULDC.64 UR12, c[0x0][0x5b8] ;  /* 0x00016e00000c7ab9 */ /* 0x000fe20000000a00 */
[----:B------:R-:W-:Y:S01]  /*4610*/  ISETP.GE.AND P0, PT, R36, 0x1, PT ;  /* 0x000000012400780c */ /* 0x000fe20003f06270 */
[----:B------:R-:W-:Y:S02]  /*4620*/  UIMAD UR6, UR15, UR12, URZ ;  /* 0x0000000c0f0672a4 */ /* 0x000fe4000f8e023f */
[----:B------:R-:W-:Y:S01]  /*4630*/  IMAD.U32 R29, RZ, RZ, UR12 ;  /* 0x0000000cff1d7e24 */ /* 0x000fe2000f8e00ff */
[----:B------:R-:W-:Y:S01]  /*4640*/  BSSY B1, `(.L_x_34) ;  /* 0x000000f000017945 */ /* 0x000fe20003800000 */
[----:B------:R-:W-:Y:S01]  /*4650*/  ISETP.LT.OR P4, PT, R35, 0x1, !P0 ;  /* 0x000000012300780c */ /* 0x000fe20004781670 */
[----:B------:R-:W-:Y:S02]  /*4660*/  UIMAD UR6, UR33, UR13, UR6 ;  /* 0x0000000d210672a4 */ /* 0x000fe4000f8e0206 */
[----:B------:R-:W-:Y:S01]  /*4670*/  IMAD.WIDE.U32 R30, R29, UR33, R30 ;  /* 0x000000211d1e7c25 */ /* 0x000fe2000f8e001e */
[----:B------:R-:W-:Y:S01]  /*4680*/  ULDC.64 UR14, c[0x0][0x5a8] ;  /* 0x00016a00000e7ab9 */ /* 0x000fe20000000a00 */
[----:B------:R-:W-:-:S02]  /*4690*/  ULDC.64 UR12, c[0x0][0x5b0] ;  /* 0x00016c00000c7ab9 */ /* 0x000fc40000000a00 */
[----:B------:R-:W-:Y:S02]  /*46a0*/  IMAD R37, R33, UR12, RZ ;  /* 0x0000000c21257c24 */ /* 0x000fe4000f8e02ff */
[----:B------:R-:W-:Y:S02]  /*46b0*/  VIADD R31, R31, UR6 ;  /* 0x000000061f1f7c36 */ /* 0x000fe40008000000 */
[C---:B------:R-:W-:Y:S02]  /*46c0*/  IMAD R37, R39.reuse, UR13, R37 ;  /* 0x0000000d27257c24 */ /* 0x040fe4000f8e0225 */
[----:B------:R-:W-:-:S03]  /*46d0*/  IMAD.WIDE.U32 R28, R39, UR12, R30 ;  /* 0x0000000c271c7c25 */ /* 0x000fc6000f8e001e */
[----:B------:R-:W-:-:S04]  /*46e0*/  IADD3 R28, P1, R28, UR14, RZ ;  /* 0x0000000e1c1c7c10 */ /* 0x000fc8000ff3e0ff */
[--C-:B------:R-:W-:Y:S02]  /*46f0*/  IADD3.X R29, R29, UR15, R37.reuse, P1, !PT ;  /* 0x0000000f1d1d7c10 */ /* 0x100fe40008ffe425 */
[----:B------:R-:W-:Y:S01]  /*4700*/  PRMT R37, RZ, 0x7610, R37 ;  /* 0x00007610ff257816 */ /* 0x000fe20000000025 */
[----:B------:R-:W-:Y:S06]  /*4710*/  @P4 BRA `(.L_x_35) ;  /* 0x0000000000044947 */ /* 0x000fec0003800000 */
[----:B------:R0:W5:Y:S02]  /*4720*/  LDG.E.U8 R37, desc[UR36][R28.64] ;  /* 0x000000241c257981 */ /* 0x000164000c1e1100 */
.L_x_35:
[----:B------:R-:W-:Y:S05]  /*4730*/  BSYNC B1 ;  /* 0x0000000000017941 */ /* 0x000fea0003800000 */
.L_x_34:
[----:B-----5:R-:W-:Y:S01]  /*4740*/  LOP3.LUT R37, R37, 0xff, RZ, 0xc0, !PT ;  /* 0x000000ff25257812 */ /* 0x020fe200078ec0ff */
[----:B------:R-:W-:Y:S01]  /*4750*/  BSSY B1, `(.L_x_36) ;  /* 0x000000c000017945 */ /* 0x000fe20003800000 */
[----:B------:R-:W-:Y:S02]  /*4760*/  ISETP.GE.AND P1, PT, R36, 0x2, PT ;  /* 0x000000022400780c */ /* 0x000fe40003f26270 */
[----:B------:R-:W-:Y:S02]  /*4770*/  F2FP.F16.E4M3.UNPACK_B R37, R37 ;  /* 0x00000025ff25723e */ /* 0x000fe400020006ff */
[----:B------:R-:W-:-:S03]  /*4780*/  ISETP.LT.OR P2, PT, R35, 0x1, !P1 ;  /* 0x000000012300780c */ /* 0x000fc60004f41670 */
[----:B------:R-:W-:-:S05]  /*4790*/  HADD2.F32 R37, -RZ, R37.H0_H0 ;  /* 0x20000025ff257230 */ /* 0x000fca0000004100 */
[----:B------:R-:W-:Y:S01]  /*47a0*/  FMUL R38, R37, UR9 ;  /* 0x0000000925267c20 */ /* 0x000fe20008400000 */
[----:B------:R-:W-:-:S03]  /*47b0*/  PRMT R37, RZ, 0x7610, R37 ;  /* 0x00007610ff257816 */ /* 0x000fc60000000025 */
[----:B------:R-:W-:-:S05]  /*47c0*/  FFMA R38, R223, UR8, R38 ;  /* 0x00000008df267c23 */ /* 0x000fca0008000026 */
[----:B------:R-:W-:-:S05]  /*47d0*/  F2FP.SATFINITE.E4M3.F32.PACK_AB_MERGE_C R41, RZ, R38, RZ ;  /* 0x00000026ff29723e */ /* 0x000fca00048070ff */
[----:B------:R1:W-:Y:S01]  /*47e0*/  @!P4 STG.E.U8 desc[UR36][R24.64], R41 ;  /* 0x000000291800c986 */ /* 0x0003e2000c101124 */
[----:B------:R-:W-:Y:S05]  /*47f0*/  @P2 BRA `(.L_x_37) ;  /* 0x0000000000042947 */ /* 0x000fea0003800000 */
[----:B------:R2:W5:Y:S02]  /*4800*/  LDG.E.U8 R37, desc[UR36][R28.64+0x1] ;  /* 0x000001241c257981 */ /* 0x000564000c1e1100 */
.L_x_37:
[----:B------:R-:W-:Y:S05]  /*4810*/  BSYNC B1 ;  /* 0x0000000000017941 */ /* 0x000fea0003800000 */
.L_x_36:
[----:B-----5:R-:W-:Y:S01]  /*4820*/  LOP3.LUT R37, R37, 0xff, RZ, 0xc0, !PT ;  /* 0x000000ff25257812 */ /* 0x020fe200078ec0ff */
[----:B------:R-:W-:Y:S01]  /*4830*/  BSSY B1, `(.L_x_38) ;  /* 0x0000012000017945 */ /* 0x000fe20003800000 */
[----:B------:R-:W-:Y:S02]  /*4840*/  IADD3 R39, P4, R39, 0x8, RZ ;  /* 0x0000000827277810 */ /* 0x000fe40007f9e0ff */
[----:B------:R-:W-:Y:S02]  /*4850*/  F2FP.F16.E4M3.UNPACK_B R37, R37 ;  /* 0x00000025ff25723e */ /* 0x000fe400020006ff */
[----:B------:R-:W-:Y:S01]  /*4860*/  ISETP.LT.OR P0, PT, R35, 0x9, !P0 ;  /* 0x000000092300780c */ /* 0x000fe20004701670 */
[----:B------:R-:W-:Y:S02]  /*4870*/  IMAD.X R32, RZ, RZ, R33, P4 ;  /* 0x000000ffff207224 */ /* 0x000fe400020e0621 */
[----:B------:R-:W-:Y:S02]  /*4880*/  HADD2.F32 R37, -RZ, R37.H0_H0 ;  /* 0x20000025ff257230 */ /* 0x000fe40000004100 */
[----:B------:R-:W-:-:S02]  /*4890*/  IMAD R32, R32, UR12, RZ ;  /* 0x0000000c20207c24 */ /* 0x000fc4000f8e02ff */
[----:B------:R-:W-:-:S04]  /*48a0*/  IMAD.WIDE.U32 R30, R39, UR12, R30 ;  /* 0x0000000c271e7c25 */ /* 0x000fc8000f8e001e */
[----:B------:R-:W-:Y:S01]  /*48b0*/  FMUL R37, R37, UR9 ;  /* 0x0000000925257c20 */ /* 0x000fe20008400000 */
[----:B------:R-:W-:-:S03]  /*48c0*/  IMAD R39, R39, UR13, R32 ;  /* 0x0000000d27277c24 */ /* 0x000fc6000f8e0220 */
[----:B------:R-:W-:Y:S01]  /*48d0*/  FFMA R37, R222, UR8, R37 ;  /* 0x00000008de257c23 */ /* 0x000fe20008000025 */
[----:B------:R-:W-:Y:S02]  /*48e0*/  IADD3 R30, P4, R30, UR14, RZ ;  /* 0x0000000e1e1e7c10 */ /* 0x000fe4000ff9e0ff */
[----:B------:R-:W-:Y:S02]  /*48f0*/  PRMT R32, RZ, 0x7610, R32 ;  /* 0x00007610ff207816 */ /* 0x000fe40000000020 */
[----:B------:R-:W-:Y:S02]  /*4900*/  F2FP.SATFINITE.E4M3.F32.PACK_AB_MERGE_C R37, RZ, R37, RZ ;  /* 0x00000025ff25723e */ /* 0x000fe400048070ff */
[----:B------:R-:W-:-:S03]  /*4910*/  IADD3.X R31, R31, UR15, R39, P4, !PT ;  /* 0x0000000f1f1f7c10 */ /* 0x000fc6000a7fe427 */
[----:B------:R3:W-:Y:S01]  /*4920*/  @!P2 STG.E.U8 desc[UR36][R24.64+0x1], R37 ;  /* 0x000001251800a986 */ /* 0x0007e2000c101124 */
[----:B------:R-:W-:Y:S05]  /*4930*/  @P0 BRA `(.L_x_39) ;  /* 0x0000000000040947 */ /* 0x000fea0003800000 */
[----:B------:R4:W5:Y:S02]  /*4940*/  LDG.E.U8 R32, desc[UR36][R30.64] ;  /* 0x000000241e207981 */ /* 0x000964000c1e1100 */
.L_x_39:
[----:B------:R-:W-:Y:S05]  /*4950*/  BSYNC B1 ;  /* 0x0000000000017941 */ /* 0x000fea0003800000 */
.L_x_38:
[----:B-----5:R-:W-:Y:S01]  /*4960*/  LOP3.LUT R32, R32, 0xff, RZ, 0xc0, !PT ;  /* 0x000000ff20207812 */ /* 0x020fe200078ec0ff */
[----:B------:R-:W-:Y:S01]  /*4970*/  BSSY B1, `(.L_x_40) ;  /* 0x000000b000017945 */ /* 0x000fe20003800000 */
[----:B------:R-:W-:Y:S02]  /*4980*/  ISETP.LT.OR P1, PT, R35, 0x9, !P1 ;  /* 0x000000092300780c */ /* 0x000fe40004f21670 */
[----:B------:R-:W-:-:S05]  /*4990*/  F2FP.F16.E4M3.UNPACK_B R32, R32 ;  /* 0x00000020ff20723e */ /* 0x000fca00020006ff */
[----:B------:R-:W-:-:S05]  /*49a0*/  HADD2.F32 R32, -RZ, R32.H0_H0 ;  /* 0x20000020ff207230 */ /* 0x000fca0000004100 */
[----:B------:R-:W-:-:S04]  /*49b0*/  FMUL R32, R32, UR9 ;  /* 0x0000000920207c20 */ /* 0x000fc80008400000 */
[----:B------:R-:W-:-:S05]  /*49c0*/  FFMA R32, R221, UR8, R32 ;  /* 0x00000008dd207c23 */ /* 0x000fca0008000020 */
[----:B------:R-:W-:Y:S02]  /*49d0*/  F2FP.SATFINITE.E4M3.F32.PACK_AB_MERGE_C R33, RZ, R32, RZ ;  /* 0x00000020ff21723e */ /* 0x000fe400048070ff */
[----:B------:R-:W-:-:S03]  /*49e0*/  PRMT R32, RZ, 0x7610, R32 ;  /* 0x00007610ff207816 */ /* 0x000fc60000000020 */
[----:B------:R0:W-:Y:S01]  /*49f0*/  @!P0 STG.E.U8 desc[UR36][R26.64], R33 ;  /* 0x000000211a008986 */ /* 0x0001e2000c101124 */
[----:B------:R-:W-:Y:S05]  /*4a00*/  @P1 BRA `(.L_x_41) ;  /* 0x0000000000041947 */ /* 0x000fea0003800000 */
[----:B------:R0:W5:Y:S02]  /*4a10*/  LDG.E.U8 R32, desc[UR36][R30.64+0x1] ;  /* 0x000001241e207981 */ /* 0x000164000c1e1100 */
.L_x_41:
[----:B------:R-:W-:Y:S05]  /*4a20*/  BSYNC B1 ;  /* 0x0000000000017941 */ /* 0x000fea0003800000 */
.L_x_40:
[----:B-----5:R-:W-:Y:S01]  /*4a30*/  LOP3.LUT R32, R32, 0xff, RZ, 0xc0, !PT ;  /* 0x000000ff20207812 */ /* 0x020fe200078ec0ff */
[----:B------:R-:W-:Y:S01]  /*4a40*/  BSSY B1, `(.L_x_42) ;  /* 0x000000c000017945 */ /* 0x000fe20003800000 */
[----:B------:R-:W-:Y:S02]  /*4a50*/  ISETP.GE.AND P0, PT, R36, 0x9, PT ;  /* 0x000000092400780c */ /* 0x000fe40003f06270 */
[----:B------:R-:W-:Y:S02]  /*4a60*/  F2FP.F16.E4M3.UNPACK_B R32, R32 ;  /* 0x00000020ff20723e */ /* 0x000fe400020006ff */
[----:B------:R-:W-:-:S03]  /*4a70*/  ISETP.LT.OR P2, PT, R35, 0x1, !P0 ;  /* 0x000000012300780c */ /* 0x000fc60004741670 */
[----:B------:R-:W-:-:S05]  /*4a80*/  HADD2.F32 R32, -RZ, R32.H0_H0 ;  /* 0x20000020ff207230 */ /* 0x000fca0000004100 */
[----:B0-----:R-:W-:Y:S01]  /*4a90*/  FMUL R33, R32, UR9 ;  /* 0x0000000920217c20 */ /* 0x001fe20008400000 */
[----:B------:R-:W-:-:S03]  /*4aa0*/  PRMT R32, RZ, 0x7610, R32 ;  /* 0x00007610ff207816 */ /* 0x000fc60000000020 */
[----:B------:R-:W-:-:S05]  /*4ab0*/  FFMA R33, R220, UR8, R33 ;  /* 0x00000008dc217c23 */ /* 0x000fca0008000021 */
[----:B------:R-:W-:-:S05]  /*4ac0*/  F2FP.SATFINITE.E4M3.F32.PACK_AB_MERGE_C R33, RZ, R33, RZ ;  /* 0x00000021ff21723e */ /* 0x000fca00048070ff */
[----:B------:R0:W-:Y:S01]  /*4ad0*/  @!P1 STG.E.U8 desc[UR36][R26.64+0x1], R33 ;  /* 0x000001211a009986 */ /* 0x0001e2000c101124 */
[----:B------:R-:W-:Y:S05]  /*4ae0*/  @P2 BRA `(.L_x_43) ;  /* 0x0000000000042947 */ /* 0x000fea0003800000 */
[----:B------:R0:W5:Y:S02]  /*4af0*/  LDG.E.U8 R32, desc[UR36][R28.64+0x8] ;  /* 0x000008241c207981 */ /* 0x000164000c1e1100 */
.L_x_43:
[----:B------:R-:W-:Y:S05]  /*4b00*/  BSYNC B1 ;  /* 0x0000000000017941 */ /* 0x000fea0003800000 */
.L_x_42:
[----:B-----5:R-:W-:Y:S01]  /*4b10*/  LOP3.LUT R32, R32, 0xff, RZ, 0xc0, !PT ;  /* 0x000000ff20207812 */ /* 0x020fe200078ec0ff */
[----:B------:R-:W-:Y:S01]  /*4b20*/  BSSY B1, `(.L_x_44) ;  /* 0x000000c000017945 */ /* 0x000fe20003800000 */
[----:B------:R-:W-:Y:S02]  /*4b30*/  ISETP.GE.AND P1, PT, R36, 0xa, PT ;  /* 0x0000000a2400780c */ /* 0x000fe40003f26270 */
[----:B------:R-:W-:Y:S02]  /*4b40*/  F2FP.F16.E4M3.UNPACK_B R32, R32 ;  /* 0x00000020ff20723e */ /* 0x000fe400020006ff */
[----:B------:R-:W-:-:S03]  /*4b50*/  ISETP.LT.OR P4, PT, R35, 0x1, !P1 ;  /* 0x000000012300780c */ /* 0x000fc60004f81670 */
[----:B------:R-:W-:-:S05]  /*4b60*/  HADD2.F32 R32, -RZ, R32.H0_H0 ;  /* 0x20000020ff207230 */ /* 0x000fca0000004100 */
[----:B------:R-:W-:-:S04]  /*4b70*/  FMUL R32, R32, UR9 ;  /* 0x0000000920207c20 */ /* 0x000fc80008400000 */
[----:B------:R-:W-:-:S05]  /*4b80*/  FFMA R32, R219, UR8, R32 ;  /* 0x00000008db207c23 */ /* 0x000fca0008000020 */
[----:B0-----:R-:W-:Y:S02]  /*4b90*/  F2FP.SATFINITE.E4M3.F32.PACK_AB_MERGE_C R33, RZ, R32, RZ ;  /* 0x00000020ff21723e */ /* 0x001fe400048070ff */
[----:B------:R-:W-:-:S03]  /*4ba0*/  PRMT R32, RZ, 0x7610, R32 ;  /* 0x00007610ff207816 */ /* 0x000fc60000000020 */
[----:B------:R0:W-:Y:S01]  /*4bb0*/  @!P2 STG.E.U8 desc[UR36][R24.64+0x8], R33 ;  /* 0x000008211800a986 */ /* 0x0001e2000c101124 */
[----:B------:R-:W-:Y:S05]  /*4bc0*/  @P4 BRA `(.L_x_45) ;  /* 0x0000000000044947 */ /* 0x000fea0003800000 */
[----:B------:R0:W5:Y:S02]  /*4bd0*/  LDG.E.U8 R32, desc[UR36][R28.64+0x9] ;  /* 0x000009241c207981 */ /* 0x000164000c1e1100 */
.L_x_45:
[----:B------:R-:W-:Y:S05]  /*4be0*/  BSYNC B1 ;  /* 0x0000000000017941 */ /* 0x000fea0003800000 */
.L_x_44:
[----:B-----5:R-:W-:Y:S01]  /*4bf0*/  LOP3.LUT R32, R32, 0xff, RZ, 0xc0, !PT ;  /* 0x000000ff20207812 */ /* 0x020fe200078ec0ff */
[----:B------:R-:W-:Y:S01]  /*4c00*/  BSSY B1, `(.L_x_46) ;  /* 0x000000b000017945 */ /* 0x000fe20003800000 */
[----:B------:R-:W-:Y:S02]  /*4c10*/  ISETP.LT.OR P0, PT, R35, 0x9, !P0 ;  /* 0x000000092300780c */ /* 0x000fe40004701670 */
[----:B------:R-:W-:-:S05]  /*4c20*/  F2FP.F16.E4M3.UNPACK_B R32, R32 ;  /* 0x00000020ff20723e */ /* 0x000fca00020006ff */
        /* <DEDUP_REMOVED lines=8> */
.L_x_47:
[----:B------:R-:W-:Y:S05]  /*4cb0*/  BSYNC B1 ;  /* 0x0000000000017941 */ /* 0x000fea0003800000 */
.L_x_46:
[----:B-----5:R-:W-:Y:S01]  /*4cc0*/  LOP3.LUT R32, R32, 0xff, RZ, 0xc0, !PT ;  /* 0x000000ff20207812 */ /* 0x020fe200078ec0ff */
[----:B------:R-:W-:Y:S01]  /*4cd0*/  BSSY B1, `(.L_x_48) ;  /* 0x000000b000017945 */ /* 0x000fe20003800000 */
[----:B------:R-:W-:Y:S02]  /*4ce0*/  ISETP.LT.OR P1, PT, R35, 0x9, !P1 ;  /* 0x000000092300780c */ /* 0x000fe40004f21670 */
[----:B------:R-:W-:-:S05]  /*4cf0*/  F2FP.F16.E4M3.UNPACK_B R32, R32 ;  /* 0x00000020ff20723e */ /* 0x000fca00020006ff */
        /* <DEDUP_REMOVED lines=8> */
.L_x_49:
[----:B------:R-:W-:Y:S05]  /*4d80*/  BSYNC B1 ;  /* 0x0000000000017941 */ /* 0x000fea0003800000 */
.L_x_48:
        /* <DEDUP_REMOVED lines=13> */
.L_x_51:
[----:B------:R-:W-:Y:S05]  /*4e60*/  BSYNC B1 ;  /* 0x0000000000017941 */ /* 0x000fea0003800000 */
.L_x_50:
        /* <DEDUP_REMOVED lines=13> */
.L_x_53:
[----:B------:R-:W-:Y:S05]  /*4f40*/  BSYNC B1 ;  /* 0x0000000000017941 */ /* 0x000fea0003800000 */
.L_x_52:
        /* <DEDUP_REMOVED lines=12> */
.L_x_55:
[----:B------:R-:W-:Y:S05]  /*5010*/  BSYNC B1 ;  /* 0x0000000000017941 */ /* 0x000fea0003800000 */
.L_x_54:
        /* <DEDUP_REMOVED lines=12> */
.L_x_57:
[----:B------:R-:W-:Y:S05]  /*50e0*/  BSYNC B1 ;  /* 0x0000000000017941 */ /* 0x000fea0003800000 */
.L_x_56:
        /* <DEDUP_REMOVED lines=13> */
.L_x_59:
[----:B------:R-:W-:Y:S05]  /*51c0*/  BSYNC B1 ;  /* 0x0000000000017941 */ /* 0x000fea0003800000 */
.L_x_58:
        /* <DEDUP_REMOVED lines=13> */
.L_x_61:
[----:B------:R-:W-:Y:S05]  /*52a0*/  BSYNC B1 ;  /* 0x0000000000017941 */ /* 0x000fea0003800000 */
.L_x_60:
        /* <DEDUP_REMOVED lines=12> */
.L_x_63:
[----:B------:R-:W-:Y:S05]  /*5370*/  BSYNC B1 ;  /* 0x0000000000017941 */ /* 0x000fea0003800000 */
.L_x_62:
        /* <DEDUP_REMOVED lines=12> */
.L_x_65:
[----:B------:R-:W-:Y:S05]  /*5440*/  BSYNC B1 ;  /* 0x0000000000017941 */ /* 0x000fea0003800000 */
.L_x_64:
        /* <DEDUP_REMOVED lines=13> */
.L_x_67:
[----:B------:R-:W-:Y:S05]  /*5520*/  BSYNC B1 ;  /* 0x0000000000017941 */ /* 0x000fea0003800000 */
.L_x_66:
        /* <DEDUP_REMOVED lines=13> */
.L_x_69:
[----:B------:R-:W-:Y:S05]  /*5600*/  BSYNC B1 ;  /* 0x0000000000017941 */ /* 0x000fea0003800000 */
.L_x_68:
        /* <DEDUP_REMOVED lines=12> */
.L_x_71:
[----:B------:R-:W-:Y:S05]  /*56d0*/  BSYNC B1 ;  /* 0x0000000000017941 */ /* 0x000fea0003800000 */
.L_x_70:
        /* <DEDUP_REMOVED lines=12> */
.L_x_73:
[----:B------:R-:W-:Y:S05]  /*57a0*/  BSYNC B1 ;  /* 0x0000000000017941 */ /* 0x000fea0003800000 */
.L_x_72:
        /* <DEDUP_REMOVED lines=13> */
.L_x_75:
[----:B------:R-:W-:Y:S05]  /*5880*/  BSYNC B1 ;  /* 0x0000000000017941 */ /* 0x000fea0003800000 */
.L_x_74:
        /* <DEDUP_REMOVED lines=13> */
.L_x_77:
[----:B------:R-:W-:Y:S05]  /*5960*/  BSYNC B1 ;  /* 0x0000000000017941 */ /* 0x000fea0003800000 */
.L_x_76:
        /* <DEDUP_REMOVED lines=12> */
.L_x_79:
[----:B------:R-:W-:Y:S05]  /*5a30*/  BSYNC B1 ;  /* 0x0000000000017941 */ /* 0x000fea0003800000 */
.L_x_78:
        /* <DEDUP_REMOVED lines=12> */
.L_x_81:
[----:B------:R-:W-:Y:S05]  /*5b00*/  BSYNC B1 ;  /* 0x0000000000017941 */ /* 0x000fea0003800000 */
.L_x_80:
        /* <DEDUP_REMOVED lines=13> */
.L_x_83:
[----:B------:R-:W-:Y:S05]  /*5be0*/  BSYNC B1 ;  /* 0x0000000000017941 */ /* 0x000fea0003800000 */
.L_x_82:
        /* <DEDUP_REMOVED lines=13> */
.L_x_85:
[----:B------:R-:W-:Y:S05]  /*5cc0*/  BSYNC B1 ;  /* 0x0000000000017941 */ /* 0x000fea0003800000 */
.L_x_84:
        /* <DEDUP_REMOVED lines=12> */
.L_x_87:
[----:B------:R-:W-:Y:S05]  /*5d90*/  BSYNC B1 ;  /* 0x0000000000017941 */ /* 0x000fea0003800000 */
.L_x_86:
        /* <DEDUP_REMOVED lines=12> */
.L_x_89:
[----:B------:R-:W-:Y:S05]  /*5e60*/  BSYNC B1 ;  /* 0x0000000000017941 */ /* 0x000fea0003800000 */
.L_x_88:
        /* <DEDUP_REMOVED lines=13> */
.L_x_91:
[----:B------:R-:W-:Y:S05]  /*5f40*/  BSYNC B1 ;  /* 0x0000000000017941 */ /* 0x000fea0003800000 */
.L_x_90:
        /* <DEDUP_REMOVED lines=13> */
.L_x_93:
[----:B------:R-:W-:Y:S05]  /*6020*/  BSYNC B1 ;  /* 0x0000000000017941 */ /* 0x000fea0003800000 */
.L_x_92:
        /* <DEDUP_REMOVED lines=12> */
.L_x_95:
[----:B------:R-:W-:Y:S05]  /*60f0*/  BSYNC B1 ;  /* 0x0000000000017941 */ /* 0x000fea0003800000 */
.L_x_94:
        /* <DEDUP_REMOVED lines=12> */
.L_x_97:
[----:B------:R-:W-:Y:S05]  /*61c0*/  BSYNC B1 ;  /* 0x0000000000017941 */ /* 0x000fea0003800000 */
.L_x_96:
        /* <DEDUP_REMOVED lines=13> */
.L_x_99:
[----:B------:R-:W-:Y:S05]  /*62a0*/  BSYNC B1 ;  /* 0x0000000000017941 */ /* 0x000fea0003800000 */
.L_x_98:
        /* <DEDUP_REMOVED lines=13> */
.L_x_101:
[----:B------:R-:W-:Y:S05]  /*6380*/  BSYNC B1 ;  /* 0x0000000000017941 */ /* 0x000fea0003800000 */
.L_x_100:
        /* <DEDUP_REMOVED lines=12> */
.L_x_103:
[----:B------:R-:W-:Y:S05]  /*6450*/  BSYNC B1 ;  /* 0x0000000000017941 */ /* 0x000fea0003800000 */
.L_x_102:
        /* <DEDUP_REMOVED lines=12> */
.L_x_105:
[----:B------:R-:W-:Y:S05]  /*6520*/  BSYNC B1 ;  /* 0x0000000000017941 */ /* 0x000fea0003800000 */
.L_x_104:
        /* <DEDUP_REMOVED lines=13> */
.L_x_107:
[----:B------:R-:W-:Y:S05]  /*6600*/  BSYNC B1 ;  /* 0x0000000000017941 */ /* 0x000fea0003800000 */
.L_x_106:
        /* <DEDUP_REMOVED lines=13> */
.L_x_109:
[----:B------:R-:W-:Y:S05]  /*66e0*/  BSYNC B1 ;  /* 0x0000000000017941 */ /* 0x000fea0003800000 */
.L_x_108:
        /* <DEDUP_REMOVED lines=12> */
.L_x_111:
[----:B------:R-:W-:Y:S05]  /*67b0*/  BSYNC B1 ;  /* 0x0000000000017941 */ /* 0x000fea0003800000 */
.L_x_110:
        /* <DEDUP_REMOVED lines=12> */
.L_x_113:
[----:B------:R-:W-:Y:S05]  /*6880*/  BSYNC B1 ;  /* 0x0000000000017941 */ /* 0x000fea0003800000 */
.L_x_112:
        /* <DEDUP_REMOVED lines=13> */
.L_x_115:
[----:B------:R-:W-:Y:S05]  /*6960*/  BSYNC B1 ;  /* 0x0000000000017941 */ /* 0x000fea0003800000 */
.L_x_114:
        /* <DEDUP_REMOVED lines=13> */
.L_x_117:
[----:B------:R-:W-:Y:S05]  /*6a40*/  BSYNC B1 ;  /* 0x0000000000017941 */ /* 0x000fea0003800000 */
.L_x_116:
        /* <DEDUP_REMOVED lines=12> */
.L_x_119:
[----:B------:R-:W-:Y:S05]  /*6b10*/  BSYNC B1 ;  /* 0x0000000000017941 */ /* 0x000fea0003800000 */
.L_x_118:
        /* <DEDUP_REMOVED lines=12> */
.L_x_121:
[----:B------:R-:W-:Y:S05]  /*6be0*/  BSYNC B1 ;  /* 0x0000000000017941 */ /* 0x000fea0003800000 */
.L_x_120:
        /* <DEDUP_REMOVED lines=13> */
.L_x_123:
[----:B------:R-:W-:Y:S05]  /*6cc0*/  BSYNC B1 ;  /* 0x0000000000017941 */ /* 0x000fea0003800000 */
.L_x_122:
        /* <DEDUP_REMOVED lines=13> */
.L_x_125:
[----:B------:R-:W-:Y:S05]  /*6da0*/  BSYNC B1 ;  /* 0x0000000000017941 */ /* 0x000fea0003800000 */
.L_x_124:
        /* <DEDUP_REMOVED lines=12> */
.L_x_127:
[----:B------:R-:W-:Y:S05]  /*6e70*/  BSYNC B1 ;  /* 0x0000000000017941 */ /* 0x000fea0003800000 */
.L_x_126:
        /* <DEDUP_REMOVED lines=12> */
.L_x_129:
[----:B------:R-:W-:Y:S05]  /*6f40*/  BSYNC B1 ;  /* 0x0000000000017941 */ /* 0x000fea0003800000 */
.L_x_128:
        /* <DEDUP_REMOVED lines=13> */
.L_x_131:
[----:B------:R-:W-:Y:S05]  /*7020*/  BSYNC B1 ;  /* 0x0000000000017941 */ /* 0x000fea0003800000 */
.L_x_130:
        /* <DEDUP_REMOVED lines=13> */
.L_x_133:
[----:B------:R-:W-:Y:S05]  /*7100*/  BSYNC B1 ;  /* 0x0000000000017941 */ /* 0x000fea0003800000 */
.L_x_132:
        /* <DEDUP_REMOVED lines=12> */
.L_x_135:
[----:B------:R-:W-:Y:S05]  /*71d0*/  BSYNC B1 ;  /* 0x0000000000017941 */ /* 0x000fea0003800000 */
.L_x_134:
        /* <DEDUP_REMOVED lines=12> */
.L_x_137:
[----:B------:R-:W-:Y:S05]  /*72a0*/  BSYNC B1 ;  /* 0x0000000000017941 */ /* 0x000fea0003800000 */
.L_x_136:
        /* <DEDUP_REMOVED lines=13> */
.L_x_139:
[----:B------:R-:W-:Y:S05]  /*7380*/  BSYNC B1 ;  /* 0x0000000000017941 */ /* 0x000fea0003800000 */
.L_x_138:
        /* <DEDUP_REMOVED lines=13> */
.L_x_141:
[----:B------:R-:W-:Y:S05]  /*7460*/  BSYNC B1 ;  /* 0x0000000000017941 */ /* 0x000fea0003800000 */
.L_x_140:
        /* <DEDUP_REMOVED lines=12> */
.L_x_143:
[----:B------:R-:W-:Y:S05]  /*7530*/  BSYNC B1 ;  /* 0x0000000000017941 */ /* 0x000fea0003800000 */
.L_x_142:
        /* <DEDUP_REMOVED lines=12> */
.L_x_145:
[----:B------:R-:W-:Y:S05]  /*7600*/  BSYNC B1 ;  /* 0x0000000000017941 */ /* 0x000fea0003800000 */
.L_x_144:
        /* <DEDUP_REMOVED lines=13> */
.L_x_147:
[----:B------:R-:W-:Y:S05]  /*76e0*/  BSYNC B1 ;  /* 0x0000000000017941 */ /* 0x000fea0003800000 */
.L_x_146:
        /* <DEDUP_REMOVED lines=13> */
.L_x_149:
[----:B------:R-:W-:Y:S05]  /*77c0*/  BSYNC B1 ;  /* 0x0000000000017941 */ /* 0x000fea0003800000 */
.L_x_148:
        /* <DEDUP_REMOVED lines=12> */
.L_x_151:
[----:B------:R-:W-:Y:S05]  /*7890*/  BSYNC B1 ;  /* 0x0000000000017941 */ /* 0x000fea0003800000 */
.L_x_150:
        /* <DEDUP_REMOVED lines=12> */
.L_x_153:
[----:B------:R-:W-:Y:S05]  /*7960*/  BSYNC B1 ;  /* 0x0000000000017941 */ /* 0x000fea0003800000 */
.L_x_152:
        /* <DEDUP_REMOVED lines=13> */
.L_x_155:
[----:B------:R-:W-:Y:S05]  /*7a40*/  BSYNC B1 ;  /* 0x0000000000017941 */ /* 0x000fea0003800000 */
.L_x_154:
        /* <DEDUP_REMOVED lines=13> */
.L_x_157:
[----:B------:R-:W-:Y:S05]  /*7b20*/  BSYNC B1 ;  /* 0x0000000000017941 */ /* 0x000fea0003800000 */
.L_x_156:
        /* <DEDUP_REMOVED lines=12> */
.L_x_159:
[----:B------:R-:W-:Y:S05]  /*7bf0*/  BSYNC B1 ;  /* 0x0000000000017941 */ /* 0x000fea0003800000 */
.L_x_158:
        /* <DEDUP_REMOVED lines=12> */
.L_x_161:
[----:B------:R-:W-:Y:S05]  /*7cc0*/  BSYNC B1 ;  /* 0x0000000000017941 */ /* 0x000fea0003800000 */
.L_x_160:
        /* <DEDUP_REMOVED lines=13> */
.L_x_163:
[----:B------:R-:W-:Y:S05]  /*7da0*/  BSYNC B1 ;  /* 0x0000000000017941 */ /* 0x000fea0003800000 */
.L_x_162:
        /* <DEDUP_REMOVED lines=13> */
.L_x_165:
[----:B------:R-:W-:Y:S05]  /*7e80*/  BSYNC B1 ;  /* 0x0000000000017941 */ /* 0x000fea0003800000 */
.L_x_164:
        /* <DEDUP_REMOVED lines=12> */
.L_x_167:
[----:B------:R-:W-:Y:S05]  /*7f50*/  BSYNC B1 ;  /* 0x0000000000017941 */ /* 0x000fea0003800000 */
.L_x_166:
        /* <DEDUP_REMOVED lines=12> */
.L_x_169:
[----:B------:R-:W-:Y:S05]  /*8020*/  BSYNC B1 ;  /* 0x0000000000017941 */ /* 0x000fea0003800000 */
.L_x_168:
        /* <DEDUP_REMOVED lines=13> */
.L_x_171:
[----:B------:R-:W-:Y:S05]  /*8100*/  BSYNC B1 ;  /* 0x0000000000017941 */ /* 0x000fea0003800000 */
.L_x_170:
        /* <DEDUP_REMOVED lines=13> */
.L_x_173:
[----:B------:R-:W-:Y:S05]  /*81e0*/  BSYNC B1 ;  /* 0x0000000000017941 */ /* 0x000fea0003800000 */
.L_x_172:
        /* <DEDUP_REMOVED lines=12> */
.L_x_175:
[----:B------:R-:W-:Y:S05]  /*82b0*/  BSYNC B1 ;  /* 0x0000000000017941 */ /* 0x000fea0003800000 */
.L_x_174:
        /* <DEDUP_REMOVED lines=12> */
.L_x_177:
[----:B------:R-:W-:Y:S05]  /*8380*/  BSYNC B1 ;  /* 0x0000000000017941 */ /* 0x000fea0003800000 */
.L_x_176:
        /* <DEDUP_REMOVED lines=13> */
.L_x_179:
[----:B------:R-:W-:Y:S05]  /*8460*/  BSYNC B1 ;  /* 0x0000000000017941 */ /* 0x000fea0003800000 */
.L_x_178:
        /* <DEDUP_REMOVED lines=13> */
.L_x_181:
[----:B------:R-:W-:Y:S05]  /*8540*/  BSYNC B1 ;  /* 0x0000000000017941 */ /* 0x000fea0003800000 */
.L_x_180:
        /* <DEDUP_REMOVED lines=12> */
.L_x_183:
[----:B------:R-:W-:Y:S05]  /*8610*/  BSYNC B1 ;  /* 0x0000000000017941 */ /* 0x000fea0003800000 */
.L_x_182:
        /* <DEDUP_REMOVED lines=12> */
.L_x_185:
[----:B------:R-:W-:Y:S05]  /*86e0*/  BSYNC B1 ;  /* 0x0000000000017941 */ /* 0x000fea0003800000 */
.L_x_184:
        /* <DEDUP_REMOVED lines=13> */
.L_x_187:
[----:B------:R-:W-:Y:S05]  /*87c0*/  BSYNC B1 ;  /* 0x0000000000017941 */ /* 0x000fea0003800000 */
.L_x_186:
        /* <DEDUP_REMOVED lines=13> */
.L_x_189:
[----:B------:R-:W-:Y:S05]  /*88a0*/  BSYNC B1 ;  /* 0x0000000000017941 */ /* 0x000fea0003800000 */
.L_x_188:
        /* <DEDUP_REMOVED lines=12> */
.L_x_191:
[----:B------:R-:W-:Y:S05]  /*8970*/  BSYNC B1 ;  /* 0x0000000000017941 */ /* 0x000fea0003800000 */
.L_x_190:
        /* <DEDUP_REMOVED lines=12> */
.L_x_193:
[----:B------:R-:W-:Y:S05]  /*8a40*/  BSYNC B1 ;  /* 0x0000000000017941 */ /* 0x000fea0003800000 */
.L_x_192:
        /* <DEDUP_REMOVED lines=13> */
.L_x_195:
[----:B------:R-:W-:Y:S05]  /*8b20*/  BSYNC B1 ;  /* 0x0000000000017941 */ /* 0x000fea0003800000 */
.L_x_194:
        /* <DEDUP_REMOVED lines=13> */
.L_x_197:
[----:B------:R-:W-:Y:S05]  /*8c00*/  BSYNC B1 ;  /* 0x0000000000017941 */ /* 0x000fea0003800000 */
.L_x_196:
        /* <DEDUP_REMOVED lines=12> */
.L_x_199:
[----:B------:R-:W-:Y:S05]  /*8cd0*/  BSYNC B1 ;  /* 0x0000000000017941 */ /* 0x000fea0003800000 */
.L_x_198:
        /* <DEDUP_REMOVED lines=12> */
.L_x_201:
[----:B------:R-:W-:Y:S05]  /*8da0*/  BSYNC B1 ;  /* 0x0000000000017941 */ /* 0x000fea0003800000 */
.L_x_200:
        /* <DEDUP_REMOVED lines=13> */
.L_x_203:
[----:B------:R-:W-:Y:S05]  /*8e80*/  BSYNC B1 ;  /* 0x0000000000017941 */ /* 0x000fea0003800000 */
.L_x_202:
        /* <DEDUP_REMOVED lines=13> */
.L_x_205:
[----:B------:R-:W-:Y:S05]  /*8f60*/  BSYNC B1 ;  /* 0x0000000000017941 */ /* 0x000fea0003800000 */
.L_x_204:
        /* <DEDUP_REMOVED lines=12> */
.L_x_207:
[----:B------:R-:W-:Y:S05]  /*9030*/  BSYNC B1 ;  /* 0x0000000000017941 */ /* 0x000fea0003800000 */
.L_x_206:
        /* <DEDUP_REMOVED lines=12> */
.L_x_209:
[----:B------:R-:W-:Y:S05]  /*9100*/  BSYNC B1 ;  /* 0x0000000000017941 */ /* 0x000fea0003800000 */
.L_x_208:
        /* <DEDUP_REMOVED lines=13> */
.L_x_211:
[----:B------:R-:W-:Y:S05]  /*91e0*/  BSYNC B1 ;  /* 0x0000000000017941 */ /* 0x000fea0003800000 */
.L_x_210:
[----:B-----5:R-:W-:Y:S01]  /*91f0*/  LOP3.LUT R32, R32, 0xff, RZ, 0xc0, !PT ;  /* 0x000000ff20207812 */ /* 0x020fe200078ec0ff */
[----:B------:R-:W-:Y:S01]  /*9200*/  BSSY B1, `(.L_x_212) ;  /* 0x000000c000017945 */ /* 0x000fe20003800000 */
[----:B------:R-:W-:Y:S02]  /*9210*/  ISETP.GE.AND P1, PT, R36, 0xb2, PT ;  /* 0x000000b22400780c */ /* 0x000fe40003f26270 */
[----:B------:R-:W-:Y:S02]  /*9220*/  F2FP.F16.E4M3.UNPACK_B R32, R32 ;  /* 0x00000020ff20723e */ /* 0x000fe400020006ff */
[----:B------:R-:W-:-:S03]  /*9230*/  ISETP.LT.OR P4, PT, R35, 0x1, !P1 ;  /* 0x000000012300780c */ /* 0x000fc60004f81670 */
[----:B------:R-:W-:-:S05]  /*9240*/  HADD2.F32 R32, -RZ, R32.H0_H0 ;  /* 0x20000020ff207230 */ /* 0x000fca0000004100 */
[----:B------:R-:W-:-:S04]  /*9250*/  FMUL R32, R32, UR9 ;  /* 0x0000000920207c20 */ /* 0x000fc80008400000 */
[----:B------:R-:W-:Y:S01]  /*9260*/  FFMA R32, R23, UR8, R32 ;  /* 0x0000000817207c23 */ /* 0x000fe20008000020 */
[----:B------:R-:W-:-:S04]  /*9270*/  PRMT R23, RZ, 0x7610, R23 ;  /* 0x00007610ff177816 */ /* 0x000fc80000000017 */
[----:B0-----:R-:W-:-:S05]  /*9280*/  F2FP.SATFINITE.E4M3.F32.PACK_AB_MERGE_C R33, RZ, R32, RZ ;  /* 0x00000020ff21723e */ /* 0x001fca00048070ff */
[----:B------:R0:W-:Y:S01]  /*9290*/  @!P2 STG.E.U8 desc[UR36][R24.64+0xb0], R33 ;  /* 0x0000b0211800a986 */ /* 0x0001e2000c101124 */
[----:B------:R-:W-:Y:S05]  /*92a0*/  @P4 BRA `(.L_x_213) ;  /* 0x0000000000044947 */ /* 0x000fea0003800000 */
[----:B------:R0:W5:Y:S02]  /*92b0*/  LDG.E.U8 R23, desc[UR36][R28.64+0xb1] ;  /* 0x0000b1241c177981 */ /* 0x000164000c1e1100 */
.L_x_213:
[----:B------:R-:W-:Y:S05]  /*92c0*/  BSYNC B1 ;  /* 0x0000000000017941 */ /* 0x000fea0003800000 */
.L_x_212:
[----:B-----5:R-:W-:Y:S01]  /*92d0*/  LOP3.LUT R23, R23, 0xff, RZ, 0xc0, !PT ;  /* 0x000000ff17177812 */ /* 0x020fe200078ec0ff */
[----:B------:R-:W-:Y:S01]  /*92e0*/  BSSY B1, `(.L_x_214) ;  /* 0x000000b000017945 */ /* 0x000fe20003800000 */
[----:B------:R-:W-:Y:S02]  /*92f0*/  ISETP.LT.OR P0, PT, R35, 0x9, !P0 ;  /* 0x000000092300780c */ /* 0x000fe40004701670 */
[----:B------:R-:W-:-:S05]  /*9300*/  F2FP.F16.E4M3.UNPACK_B R23, R23 ;  /* 0x00000017ff17723e */ /* 0x000fca00020006ff */
[----:B------:R-:W-:-:S05]  /*9310*/  HADD2.F32 R23, -RZ, R23.H0_H0 ;  /* 0x20000017ff177230 */ /* 0x000fca0000004100 */
[----:B------:R-:W-:-:S04]  /*9320*/  FMUL R23, R23, UR9 ;  /* 0x0000000917177c20 */ /* 0x000fc80008400000 */
[----:B------:R-:W-:Y:S01]  /*9330*/  FFMA R23, R22, UR8, R23 ;  /* 0x0000000816177c23 */ /* 0x000fe20008000017 */
[----:B------:R-:W-:-:S04]  /*9340*/  PRMT R22, RZ, 0x7610, R22 ;  /* 0x00007610ff167816 */ /* 0x000fc80000000016 */
[----:B------:R-:W-:-:S05]  /*9350*/  F2FP.SATFINITE.E4M3.F32.PACK_AB_MERGE_C R23, RZ, R23, RZ ;  /* 0x00000017ff17723e */ /* 0x000fca00048070ff */
[----:B------:R0:W-:Y:S01]  /*9360*/  @!P4 STG.E.U8 desc[UR36][R24.64+0xb1], R23 ;  /* 0x0000b1171800c986 */ /* 0x0001e2000c101124 */
[----:B------:R-:W-:Y:S05]  /*9370*/  @P0 BRA `(.L_x_215) ;  /* 0x0000000000040947 */ /* 0x000fea0003800000 */
[----:B------:R0:W5:Y:S02]  /*9380*/  LDG.E.U8 R22, desc[UR36][R30.64+0xb0] ;  /* 0x0000b0241e167981 */ /* 0x000164000c1e1100 */
.L_x_215:
[----:B------:R-:W-:Y:S05]  /*9390*/  BSYNC B1 ;  /* 0x0000000000017941 */ /* 0x000fea0003800000 */
.L_x_214:
        /* <DEDUP_REMOVED lines=12> */
.L_x_217:
[----:B------:R-:W-:Y:S05]  /*9460*/  BSYNC B1 ;  /* 0x0000000000017941 */ /* 0x000fea0003800000 */
.L_x_216:
        /* <DEDUP_REMOVED lines=13> */
.L_x_219:
[----:B------:R-:W-:Y:S05]  /*9540*/  BSYNC B1 ;  /* 0x0000000000017941 */ /* 0x000fea0003800000 */
.L_x_218:
        /* <DEDUP_REMOVED lines=13> */
.L_x_221:
[----:B------:R-:W-:Y:S05]  /*9620*/  BSYNC B1 ;  /* 0x0000000000017941 */ /* 0x000fea0003800000 */
.L_x_220:
        /* <DEDUP_REMOVED lines=12> */
.L_x_223:
[----:B------:R-:W-:Y:S05]  /*96f0*/  BSYNC B1 ;  /* 0x0000000000017941 */ /* 0x000fea0003800000 */
.L_x_222:
        /* <DEDUP_REMOVED lines=12> */
.L_x_225:
[----:B------:R-:W-:Y:S05]  /*97c0*/  BSYNC B1 ;  /* 0x0000000000017941 */ /* 0x000fea0003800000 */
.L_x_224:
        /* <DEDUP_REMOVED lines=13> */
.L_x_227:
[----:B------:R-:W-:Y:S05]  /*98a0*/  BSYNC B1 ;  /* 0x0000000000017941 */ /* 0x000fea0003800000 */
.L_x_226:
        /* <DEDUP_REMOVED lines=13> */
.L_x_229:
[----:B------:R-:W-:Y:S05]  /*9980*/  BSYNC B1 ;  /* 0x0000000000017941 */ /* 0x000fea0003800000 */
.L_x_228:
        /* <DEDUP_REMOVED lines=12> */
.L_x_231:
[----:B------:R-:W-:Y:S05]  /*9a50*/  BSYNC B1 ;  /* 0x0000000000017941 */ /* 0x000fea0003800000 */
.L_x_230:
        /* <DEDUP_REMOVED lines=12> */
.L_x_233:
[----:B------:R-:W-:Y:S05]  /*9b20*/  BSYNC B1 ;  /* 0x0000000000017941 */ /* 0x000fea0003800000 */
.L_x_232:
        /* <DEDUP_REMOVED lines=13> */
.L_x_235:
[----:B------:R-:W-:Y:S05]  /*9c00*/  BSYNC B1 ;  /* 0x0000000000017941 */ /* 0x000fea0003800000 */
.L_x_234:
        /* <DEDUP_REMOVED lines=13> */
.L_x_237:
[----:B------:R-:W-:Y:S05]  /*9ce0*/  BSYNC B1 ;  /* 0x0000000000017941 */ /* 0x000fea0003800000 */
.L_x_236:
        /* <DEDUP_REMOVED lines=12> */
.L_x_239:
[----:B------:R-:W-:Y:S05]  /*9db0*/  BSYNC B1 ;  /* 0x0000000000017941 */ /* 0x000fea0003800000 */
.L_x_238:
        /* <DEDUP_REMOVED lines=12> */
.L_x_241:
[----:B------:R-:W-:Y:S05]  /*9e80*/  BSYNC B1 ;  /* 0x0000000000017941 */ /* 0x000fea0003800000 */
.L_x_240:
        /* <DEDUP_REMOVED lines=13> */
.L_x_243:
[----:B------:R-:W-:Y:S05]  /*9f60*/  BSYNC B1 ;  /* 0x0000000000017941 */ /* 0x000fea0003800000 */
.L_x_242:
        /* <DEDUP_REMOVED lines=13> */
.L_x_245:
[----:B------:R-:W-:Y:S05]  /*a040*/  BSYNC B1 ;  /* 0x0000000000017941 */ /* 0x000fea0003800000 */
.L_x_244:
        /* <DEDUP_REMOVED lines=12> */
.L_x_247:
[----:B------:R-:W-:Y:S05]  /*a110*/  BSYNC B1 ;  /* 0x0000000000017941 */ /* 0x000fea0003800000 */
.L_x_246:
        /* <DEDUP_REMOVED lines=12> */
.L_x_249:
[----:B------:R-:W-:Y:S05]  /*a1e0*/  BSYNC B1 ;  /* 0x0000000000017941 */ /* 0x000fea0003800000 */
.L_x_248:
        /* <DEDUP_REMOVED lines=13> */
.L_x_251:
[----:B------:R-:W-:Y:S05]  /*a2c0*/  BSYNC B1 ;  /* 0x0000000000017941 */ /* 0x000fea0003800000 */
.L_x_250:
        /* <DEDUP_REMOVED lines=13> */
.L_x_253:
[----:B------:R-:W-:Y:S05]  /*a3a0*/  BSYNC B1 ;  /* 0x0000000000017941 */ /* 0x000fea0003800000 */
.L_x_252:
        /* <DEDUP_REMOVED lines=12> */
.L_x_255:
[----:B------:R-:W-:Y:S05]  /*a470*/  BSYNC B1 ;  /* 0x0000000000017941 */ /* 0x000fea0003800000 */
.L_x_254:
[----:B-----5:R-:W-:Y:S01]  /*a480*/  LOP3.LUT R2, R2, 0xff, RZ, 0xc0, !PT ;  /* 0x000000ff02027812 */ /* 0x020fe200078ec0ff */
[----:B------:R-:W-:Y:S01]  /*a490*/  BSSY B1, `(.L_x_256) ;  /* 0x000000b000017945 */ /* 0x000fe20003800000 */
[----:B------:R-:W-:Y:S02]  /*a4a0*/  ISETP.LT.OR P1, PT, R35, 0x9, !P1 ;  /* 0x000000092300780c */ /* 0x000fe40004f21670 */
[----:B------:R-:W-:-:S05]  /*a4b0*/  F2FP.F16.E4M3.UNPACK_B R2, R2 ;  /* 0x00000002ff02723e */ /* 0x000fca00020006ff */
[----:B------:R-:W-:-:S05]  /*a4c0*/  HADD2.F32 R2, -RZ, R2.H0_H0 ;  /* 0x20000002ff027230 */ /* 0x000fca0000004100 */
[----:B0-----:R-:W-:-:S04]  /*a4d0*/  FMUL R3, R2, UR9 ;  /* 0x0000000902037c20 */ /* 0x001fc80008400000 */
[----:B------:R-:W-:Y:S01]  /*a4e0*/  FFMA R3, R0, UR8, R3 ;  /* 0x0000000800037c23 */ /* 0x000fe20008000003 */
[----:B------:R-:W-:-:S04]  /*a4f0*/  PRMT R0, RZ, 0x7610, R0 ;  /* 0x00007610ff007816 */ /* 0x000fc80000000000 */
[----:B------:R-:W-:-:S05]  /*a500*/  F2FP.SATFINITE.E4M3.F32.PACK_AB_MERGE_C R3, RZ, R3, RZ ;  /* 0x00000003ff03723e */ /* 0x000fca00048070ff */
[----:B------:R0:W-:Y:S01]  /*a510*/  @!P0 STG.E.U8 desc[UR36][R26.64+0xd8], R3 ;  /* 0x0000d8031a008986 */ /* 0x0001e2000c101124 */
[----:B------:R-:W-:Y:S05]  /*a520*/  @P1 BRA `(.L_x_257) ;  /* 0x0000000000041947 */ /* 0x000fea0003800000 */
[----:B------:R0:W5:Y:S02]  /*a530*/  LDG.E.U8 R0, desc[UR36][R30.64+0xd9] ;  /* 0x0000d9241e007981 */ /* 0x000164000c1e1100 */
.L_x_257:
[----:B------:R-:W-:Y:S05]  /*a540*/  BSYNC B1 ;  /* 0x0000000000017941 */ /* 0x000fea0003800000 */
.L_x_256:
[----:B------:R-:W-:Y:S05]  /*a550*/  @P1 BRA `(.L_x_258) ;  /* 0x0000002000001947 */ /* 0x000fea0003800000 */
[----:B-----5:R-:W-:-:S04]  /*a560*/  LOP3.LUT R0, R0, 0xff, RZ, 0xc0, !PT ;  /* 0x000000ff00007812 */ /* 0x020fc800078ec0ff */
[----:B------:R-:W-:-:S05]  /*a570*/  F2FP.F16.E4M3.UNPACK_B R0, R0 ;  /* 0x00000000ff00723e */ /* 0x000fca00020006ff */
[----:B------:R-:W-:-:S05]  /*a580*/  HADD2.F32 R0, -RZ, R0.H0_H0 ;  /* 0x20000000ff007230 */ /* 0x000fca0000004100 */
[----:B0-----:R-:W-:-:S04]  /*a590*/  FMUL R3, R0, UR9 ;  /* 0x0000000900037c20 */ /* 0x001fc80008400000 */
[----:B------:R-:W-:-:S05]  /*a5a0*/  FFMA R3, R224, UR8, R3 ;  /* 0x00000008e0037c23 */ /* 0x000fca0008000003 */
[----:B------:R-:W-:-:S05]  /*a5b0*/  F2FP.SATFINITE.E4M3.F32.PACK_AB_MERGE_C R3, RZ, R3, RZ ;  /* 0x00000003ff03723e */ /* 0x000fca00048070ff */
[----:B------:R0:W-:Y:S01]  /*a5c0*/  STG.E.U8 desc[UR36][R26.64+0xd9], R3 ;  /* 0x0000d9031a007986 */ /* 0x0001e2000c101124 */
[----:B------:R-:W-:Y:S05]  /*a5d0*/  BRA `(.L_x_258) ;  /* 0x0000001c00e07947 */ /* 0x000fea0003800000 */
.L_x_33:
[----:B------:R-:W-:Y:S01]  /*a5e0*/  ISETP.GE.AND P0, PT, R36, 0x2, PT ;  /* 0x000000022400780c */ /* 0x000fe20003f06270 */
[----:B------:R-:W-:Y:S01]  /*a5f0*/  FMUL R222, R222, UR8 ;  /* 0x00000008dede7c20 */ /* 0x000fe20008400000 */
[----:B------:R-:W-:Y:S01]  /*a600*/  ISETP.GE.AND P1, PT, R36, 0x1, PT ;  /* 0x000000012400780c */ /* 0x000fe20003f26270 */
[----:B------:R-:W-:Y:S01]  /*a610*/  FMUL R223, R223, UR8 ;  /* 0x00000008dfdf7c20 */ /* 0x000fe20008400000 */
[C---:B------:R-:W-:Y:S01]  /*a620*/  ISETP.LT.OR P4, PT, R35.reuse, 0x1, !P0 ;  /* 0x000000012300780c */ /* 0x040fe20004781670 */
[----:B------:R-:W-:Y:S01]  /*a630*/  FMUL R220, R220, UR8 ;  /* 0x00000008dcdc7c20 */ /* 0x000fe20008400000 */
[----:B------:R-:W-:Y:S01]  /*a640*/  ISETP.LT.OR P2, PT, R35, 0x1, !P1 ;  /* 0x000000012300780c */ /* 0x000fe20004f41670 */
[----:B------:R-:W-:Y:S01]  /*a650*/  FMUL R221, R221, UR8 ;  /* 0x00000008dddd7c20 */ /* 0x000fe20008400000 */
[----:B------:R-:W-:Y:S01]  /*a660*/  F2FP.SATFINITE.E4M3.F32.PACK_AB_MERGE_C R29, RZ, R222, RZ ;  /* 0x000000deff1d723e */ /* 0x000fe200048070ff */
[----:B------:R-:W-:Y:S01]  /*a670*/  FMUL R219, R219, UR8 ;  /* 0x00000008dbdb7c20 */ /* 0x000fe20008400000 */
[----:B------:R-:W-:Y:S01]  /*a680*/  F2FP.SATFINITE.E4M3.F32.PACK_AB_MERGE_C R223, RZ, R223, RZ ;  /* 0x000000dfffdf723e */ /* 0x000fe200048070ff */
[----:B------:R-:W-:Y:S01]  /*a690*/  FMUL R218, R218, UR8 ;  /* 0x00000008dada7c20 */ /* 0x000fe20008400000 */
[----:B------:R-:W-:Y:S01]  /*a6a0*/  ISETP.LT.OR P0, PT, R35, 0x9, !P0 ;  /* 0x000000092300780c */ /* 0x000fe20004701670 */
[----:B------:R-:W-:Y:S01]  /*a6b0*/  FMUL R217, R217, UR8 ;  /* 0x00000008d9d97c20 */ /* 0x000fe20008400000 */
[----:B------:R-:W-:Y:S01]  /*a6c0*/  ISETP.LT.OR P1, PT, R35, 0x9, !P1 ;  /* 0x000000092300780c */ /* 0x000fe20004f21670 */
[----:B------:R-:W-:Y:S01]  /*a6d0*/  FMUL R216, R216, UR8 ;  /* 0x00000008d8d87c20 */ /* 0x000fe20008400000 */
[----:B------:R-:W-:Y:S01]  /*a6e0*/  F2FP.SATFINITE.E4M3.F32.PACK_AB_MERGE_C R221, RZ, R221, RZ ;  /* 0x000000ddffdd723e */ /* 0x000fe200048070ff */
[----:B------:R0:W-:Y:S01]  /*a6f0*/  @!P4 STG.E.U8 desc[UR36][R24.64+0x1], R29 ;  /* 0x0000011d1800c986 */ /* 0x0001e2000c101124 */
[C---:B------:R-:W-:Y:S01]  /*a700*/  ISETP.GE.AND P4, PT, R36.reuse, 0x9, PT ;  /* 0x000000092400780c */ /* 0x040fe20003f86270 */
[----:B------:R-:W-:Y:S01]  /*a710*/  FMUL R215, R215, UR8 ;  /* 0x00000008d7d77c20 */ /* 0x000fe20008400000 */
[----:B------:R-:W-:Y:S01]  /*a720*/  F2FP.SATFINITE.E4M3.F32.PACK_AB_MERGE_C R219, RZ, R219, RZ ;  /* 0x000000dbffdb723e */ /* 0x000fe200048070ff */
[----:B------:R-:W-:Y:S01]  /*a730*/  @!P2 STG.E.U8 desc[UR36][R24.64], R223 ;  /* 0x000000df1800a986 */ /* 0x000fe2000c101124 */
[----:B------:R-:W-:Y:S01]  /*a740*/  ISETP.GE.AND P2, PT, R36, 0xa, PT ;  /* 0x0000000a2400780c */ /* 0x000fe20003f46270 */
[----:B------:R-:W-:Y:S01]  /*a750*/  FMUL R214, R214, UR8 ;  /* 0x00000008d6d67c20 */ /* 0x000fe20008400000 */
[----:B------:R-:W-:Y:S01]  /*a760*/  ISETP.LT.OR P5, PT, R35, 0x1, !P4 ;  /* 0x000000012300780c */ /* 0x000fe200067a1670 */
[----:B------:R-:W-:Y:S01]  /*a770*/  FMUL R213, R213, UR8 ;  /* 0x00000008d5d57c20 */ /* 0x000fe20008400000 */
[C---:B------:R-:W-:Y:S01]  /*a780*/  ISETP.LT.OR P6, PT, R35.reuse, 0x1, !P2 ;  /* 0x000000012300780c */ /* 0x040fe200057c1670 */
[----:B------:R-:W-:Y:S01]  /*a790*/  @!P1 STG.E.U8 desc[UR36][R26.64], R221 ;  /* 0x000000dd1a009986 */ /* 0x000fe2000c101124 */
[----:B------:R-:W-:Y:S01]  /*a7a0*/  ISETP.LT.OR P4, PT, R35, 0x9, !P4 ;  /* 0x000000092300780c */ /* 0x000fe20006781670 */
[----:B------:R-:W-:Y:S01]  /*a7b0*/  FMUL R212, R212, UR8 ;  /* 0x00000008d4d47c20 */ /* 0x000fe20008400000 */
[----:B0-----:R-:W-:Y:S01]  /*a7c0*/  F2FP.SATFINITE.E4M3.F32.PACK_AB_MERGE_C R29, RZ, R220, RZ ;  /* 0x000000dcff1d723e */ /* 0x001fe200048070ff */
[----:B------:R-:W-:Y:S01]  /*a7d0*/  FMUL R211, R211, UR8 ;  /* 0x00000008d3d37c20 */ /* 0x000fe20008400000 */
[----:B------:R-:W-:Y:S01]  /*a7e0*/  F2FP.SATFINITE.E4M3.F32.PACK_AB_MERGE_C R31, RZ, R218, RZ ;  /* 0x000000daff1f723e */ /* 0x000fe200048070ff */
[----:B------:R-:W-:Y:S01]  /*a7f0*/  FMUL R210, R210, UR8 ;  /* 0x00000008d2d27c20 */ /* 0x000fe20008400000 */
[----:B------:R-:W-:Y:S01]  /*a800*/  ISETP.LT.OR P2, PT, R35, 0x9, !P2 ;  /* 0x000000092300780c */ /* 0x000fe20005741670 */
[----:B------:R0:W-:Y:S01]  /*a810*/  @!P0 STG.E.U8 desc[UR36][R26.64+0x1], R29 ;  /* 0x0000011d1a008986 */ /* 0x0001e2000c101124 */
[C---:B------:R-:W-:Y:S01]  /*a820*/  ISETP.GE.AND P0, PT, R36.reuse, 0x11, PT ;  /* 0x000000112400780c */ /* 0x040fe20003f06270 */
[----:B------:R-:W-:Y:S01]  /*a830*/  FMUL R209, R209, UR8 ;  /* 0x00000008d1d17c20 */ /* 0x000fe20008400000 */
[----:B------:R-:W-:Y:S01]  /*a840*/  ISETP.GE.AND P1, PT, R36, 0x12, PT ;  /* 0x000000122400780c */ /* 0x000fe20003f26270 */
[----:B------:R-:W-:Y:S01]  /*a850*/  @!P5 STG.E.U8 desc[UR36][R24.64+0x8], R219 ;  /* 0x000008db1800d986 */ /* 0x000fe2000c101124 */
[C---:B------:R-:W-:Y:S01]  /*a860*/  ISETP.LT.OR P5, PT, R35.reuse, 0x1, !P0 ;  /* 0x000000012300780c */ /* 0x040fe200047a1670 */
[----:B------:R-:W-:Y:S01]  /*a870*/  FMUL R208, R208, UR8 ;  /* 0x00000008d0d07c20 */ /* 0x000fe20008400000 */
[----:B------:R-:W-:Y:S01]  /*a880*/  F2FP.SATFINITE.E4M3.F32.PACK_AB_MERGE_C R217, RZ, R217, RZ ;  /* 0x000000d9ffd9723e */ /* 0x000fe200048070ff */
[----:B------:R1:W-:Y:S01]  /*a890*/  @!P6 STG.E.U8 desc[UR36][R24.64+0x9], R31 ;  /* 0x0000091f1800e986 */ /* 0x0003e2000c101124 */
[----:B------:R-:W-:Y:S01]  /*a8a0*/  ISETP.LT.OR P6, PT, R35, 0x1, !P1 ;  /* 0x000000012300780c */ /* 0x000fe20004fc1670 */
[----:B------:R-:W-:Y:S01]  /*a8b0*/  FMUL R207, R207, UR8 ;  /* 0x00000008cfcf7c20 */ /* 0x000fe20008400000 */
[----:B------:R-:W-:Y:S01]  /*a8c0*/  F2FP.SATFINITE.E4M3.F32.PACK_AB_MERGE_C R215, RZ, R215, RZ ;  /* 0x000000d7ffd7723e */ /* 0x000fe200048070ff */
[----:B------:R-:W-:Y:S01]  /*a8d0*/  @!P4 STG.E.U8 desc[UR36][R26.64+0x8], R217 ;  /* 0x000008d91a00c986 */ /* 0x000fe2000c101124 */
[----:B0-----:R-:W-:Y:S01]  /*a8e0*/  F2FP.SATFINITE.E4M3.F32.PACK_AB_MERGE_C R29, RZ, R216, RZ ;  /* 0x000000d8ff1d723e */ /* 0x001fe200048070ff */
[----:B------:R-:W-:Y:S01]  /*a8f0*/  FMUL R206, R206, UR8 ;  /* 0x00000008cece7c20 */ /* 0x000fe20008400000 */
[----:B------:R-:W-:Y:S01]  /*a900*/  ISETP.GE.AND P4, PT, R36, 0x19, PT ;  /* 0x000000192400780c */ /* 0x000fe20003f86270 */
[----:B------:R-:W-:Y:S01]  /*a910*/  FMUL R205, R205, UR8 ;  /* 0x00000008cdcd7c20 */ /* 0x000fe20008400000 */
[C---:B------:R-:W-:Y:S01]  /*a920*/  ISETP.LT.OR P0, PT, R35.reuse, 0x9, !P0 ;  /* 0x000000092300780c */ /* 0x040fe20004701670 */
[----:B------:R0:W-:Y:S01]  /*a930*/  @!P2 STG.E.U8 desc[UR36][R26.64+0x9], R29 ;  /* 0x0000091d1a00a986 */ /* 0x0001e2000c101124 */
[----:B------:R-:W-:Y:S01]  /*a940*/  ISETP.LT.OR P1, PT, R35, 0x9, !P1 ;  /* 0x000000092300780c */ /* 0x000fe20004f21670 */
[----:B------:R-:W-:Y:S01]  /*a950*/  FMUL R204, R204, UR8 ;  /* 0x00000008cccc7c20 */ /* 0x000fe20008400000 */
[----:B-1----:R-:W-:Y:S01]  /*a960*/  F2FP.SATFINITE.E4M3.F32.PACK_AB_MERGE_C R31, RZ, R214, RZ ;  /* 0x000000d6ff1f723e */ /* 0x002fe200048070ff */
[----:B------:R-:W-:Y:S01]  /*a970*/  @!P5 STG.E.U8 desc[UR36][R24.64+0x10], R215 ;  /* 0x000010d71800d986 */ /* 0x000fe2000c101124 */
[----:B------:R-:W-:Y:S01]  /*a980*/  ISETP.GE.AND P2, PT, R36, 0x1a, PT ;  /* 0x0000001a2400780c */ /* 0x000fe20003f46270 */
[----:B------:R-:W-:Y:S01]  /*a990*/  FMUL R203, R203, UR8 ;  /* 0x00000008cbcb7c20 */ /* 0x000fe20008400000 */
[C---:B------:R-:W-:Y:S01]  /*a9a0*/  ISETP.LT.OR P5, PT, R35.reuse, 0x1, !P4 ;  /* 0x000000012300780c */ /* 0x040fe200067a1670 */
[----:B------:R1:W-:Y:S01]  /*a9b0*/  @!P6 STG.E.U8 desc[UR36][R24.64+0x11], R31 ;  /* 0x0000111f1800e986 */ /* 0x0003e2000c101124 */
[----:B------:R-:W-:Y:S01]  /*a9c0*/  ISETP.LT.OR P6, PT, R35, 0x1, !P2 ;  /* 0x000000012300780c */ /* 0x000fe200057c1670 */
[----:B------:R-:W-:Y:S01]  /*a9d0*/  FMUL R202, R202, UR8 ;  /* 0x00000008caca7c20 */ /* 0x000fe20008400000 */
[----:B------:R-:W-:Y:S01]  /*a9e0*/  F2FP.SATFINITE.E4M3.F32.PACK_AB_MERGE_C R213, RZ, R213, RZ ;  /* 0x000000d5ffd5723e */ /* 0x000fe200048070ff */
[----:B------:R-:W-:Y:S01]  /*a9f0*/  FMUL R201, R201, UR8 ;  /* 0x00000008c9c97c20 */ /* 0x000fe20008400000 */
[----:B0-----:R-:W-:Y:S01]  /*aa00*/  F2FP.SATFINITE.E4M3.F32.PACK_AB_MERGE_C R29, RZ, R212, RZ ;  /* 0x000000d4ff1d723e */ /* 0x001fe200048070ff */
[----:B------:R-:W-:Y:S01]  /*aa10*/  FMUL R200, R200, UR8 ;  /* 0x00000008c8c87c20 */ /* 0x000fe20008400000 */
[----:B------:R-:W-:Y:S01]  /*aa20*/  F2FP.SATFINITE.E4M3.F32.PACK_AB_MERGE_C R211, RZ, R211, RZ ;  /* 0x000000d3ffd3723e */ /* 0x000fe200048070ff */
[----:B------:R-:W-:Y:S01]  /*aa30*/  @!P0 STG.E.U8 desc[UR36][R26.64+0x10], R213 ;  /* 0x000010d51a008986 */ /* 0x000fe2000c101124 */
[----:B------:R-:W-:Y:S01]  /*aa40*/  ISETP.GE.AND P0, PT, R36, 0x21, PT ;  /* 0x000000212400780c */ /* 0x000fe20003f06270 */
[----:B------:R-:W-:Y:S01]  /*aa50*/  FMUL R199, R199, UR8 ;  /* 0x00000008c7c77c20 */ /* 0x000fe20008400000 */
[C---:B------:R-:W-:Y:S01]  /*aa60*/  ISETP.LT.OR P4, PT, R35.reuse, 0x9, !P4 ;  /* 0x000000092300780c */ /* 0x040fe20006781670 */
[----:B------:R0:W-:Y:S01]  /*aa70*/  @!P1 STG.E.U8 desc[UR36][R26.64+0x11], R29 ;  /* 0x0000111d1a009986 */ /* 0x0001e2000c101124 */
[----:B-1----:R-:W-:Y:S01]  /*aa80*/  F2FP.SATFINITE.E4M3.F32.PACK_AB_MERGE_C R31, RZ, R210, RZ ;  /* 0x000000d2ff1f723e */ /* 0x002fe200048070ff */
[----:B------:R-:W-:Y:S01]  /*aa90*/  FMUL R198, R198, UR8 ;  /* 0x00000008c6c67c20 */ /* 0x000fe20008400000 */
[----:B------:R-:W-:Y:S01]  /*aaa0*/  ISETP.LT.OR P2, PT, R35, 0x9, !P2 ;  /* 0x000000092300780c */ /* 0x000fe20005741670 */
        /* <DEDUP_REMOVED lines=219> */
[C---:B------:R-:W-:Y:S01]  /*b860*/  ISETP.LT.OR P1, PT, R35.reuse, 0x9, !P1 ;  /* 0x000000092300780c */ /* 0x040fe20004f21670 */
        /* <DEDUP_REMOVED lines=15> */
[----:B------:R-:W-:Y:S01]  /*b960*/  ISETP.LT.OR P4, PT, R35, 0x9, !P4 ;  /* 0x000000092300780c */ /* 0x000fe20006781670 */
        /* <DEDUP_REMOVED lines=51> */
[----:B------:R-:W-:-:S02]  /*bca0*/  F2FP.SATFINITE.E4M3.F32.PACK_AB_MERGE_C R153, RZ, R153, RZ ;  /* 0x00000099ff99723e */ /* 0x000fc400048070ff */
[----:B0-----:R-:W-:Y:S02]  /*bcb0*/  F2FP.SATFINITE.E4M3.F32.PACK_AB_MERGE_C R29, RZ, R152, RZ ;  /* 0x00000098ff1d723e */ /* 0x001fe400048070ff */
[----:B------:R-:W-:Y:S01]  /*bcc0*/  F2FP.SATFINITE.E4M3.F32.PACK_AB_MERGE_C R151, RZ, R151, RZ ;  /* 0x00000097ff97723e */ /* 0x000fe200048070ff */
[----:B------:R-:W-:Y:S01]  /*bcd0*/  @!P4 STG.E.U8 desc[UR36][R26.64+0x88], R153 ;  /* 0x000088991a00c986 */ /* 0x000fe2000c101124 */
[C---:B------:R-:W-:Y:S02]  /*bce0*/  ISETP.LT.OR P0, PT, R35.reuse, 0x9, !P0 ;  /* 0x000000092300780c */ /* 0x040fe40004701670 */
[----:B------:R-:W-:Y:S01]  /*bcf0*/  ISETP.LT.OR P5, PT, R35, 0x9, !P5 ;  /* 0x000000092300780c */ /* 0x000fe20006fa1670 */
[----:B------:R0:W-:Y:S01]  /*bd00*/  @!P2 STG.E.U8 desc[UR36][R26.64+0x89], R29 ;  /* 0x0000891d1a00a986 */ /* 0x0001e2000c101124 */
[----:B-1----:R-:W-:Y:S02]  /*bd10*/  F2FP.SATFINITE.E4M3.F32.PACK_AB_MERGE_C R31, RZ, R150, RZ ;  /* 0x00000096ff1f723e */ /* 0x002fe400048070ff */
[----:B------:R-:W-:Y:S01]  /*bd20*/  F2FP.SATFINITE.E4M3.F32.PACK_AB_MERGE_C R149, RZ, R149, RZ ;  /* 0x00000095ff95723e */ /* 0x000fe200048070ff */
[----:B------:R-:W-:Y:S01]  /*bd30*/  @!P1 STG.E.U8 desc[UR36][R24.64+0x90], R151 ;  /* 0x0000909718009986 */ /* 0x000fe2000c101124 */
[----:B------:R-:W-:-:S02]  /*bd40*/  ISETP.GE.AND P1, PT, R36, 0x9a, PT ;  /* 0x0000009a2400780c */ /* 0x000fc40003f26270 */
[----:B------:R-:W-:Y:S01]  /*bd50*/  F2FP.SATFINITE.E4M3.F32.PACK_AB_MERGE_C R147, RZ, R147, RZ ;  /* 0x00000093ff93723e */ /* 0x000fe200048070ff */
[----:B------:R1:W-:Y:S01]  /*bd60*/  @!P6 STG.E.U8 desc[UR36][R24.64+0x91], R31 ;  /* 0x0000911f1800e986 */ /* 0x0003e2000c101124 */
[----:B------:R-:W-:Y:S02]  /*bd70*/  ISETP.GE.AND P6, PT, R36, 0x99, PT ;  /* 0x000000992400780c */ /* 0x000fe40003fc6270 */
[C---:B------:R-:W-:Y:S01]  /*bd80*/  ISETP.LT.OR P4, PT, R35.reuse, 0x1, !P1 ;  /* 0x000000012300780c */ /* 0x040fe20004f81670 */
[----:B------:R-:W-:Y:S01]  /*bd90*/  @!P0 STG.E.U8 desc[UR36][R26.64+0x90], R149 ;  /* 0x000090951a008986 */ /* 0x000fe2000c101124 */
[C---:B------:R-:W-:Y:S02]  /*bda0*/  ISETP.LT.OR P2, PT, R35.reuse, 0x1, !P6 ;  /* 0x000000012300780c */ /* 0x040fe40007741670 */
[----:B0-----:R-:W-:Y:S02]  /*bdb0*/  F2FP.SATFINITE.E4M3.F32.PACK_AB_MERGE_C R29, RZ, R148, RZ ;  /* 0x00000094ff1d723e */ /* 0x001fe400048070ff */
[----:B------:R-:W-:-:S02]  /*bdc0*/  ISETP.LT.OR P0, PT, R35, 0x9, !P6 ;  /* 0x000000092300780c */ /* 0x000fc40007701670 */
[----:B------:R-:W-:Y:S01]  /*bdd0*/  ISETP.LT.OR P1, PT, R35, 0x9, !P1 ;  /* 0x000000092300780c */ /* 0x000fe20004f21670 */
[----:B------:R0:W-:Y:S01]  /*bde0*/  @!P5 STG.E.U8 desc[UR36][R26.64+0x91], R29 ;  /* 0x0000911d1a00d986 */ /* 0x0001e2000c101124 */
[----:B-1----:R-:W-:Y:S02]  /*bdf0*/  F2FP.SATFINITE.E4M3.F32.PACK_AB_MERGE_C R31, RZ, R146, RZ ;  /* 0x00000092ff1f723e */ /* 0x002fe400048070ff */
[----:B------:R-:W-:Y:S02]  /*be00*/  F2FP.SATFINITE.E4M3.F32.PACK_AB_MERGE_C R145, RZ, R145, RZ ;  /* 0x00000091ff91723e */ /* 0x000fe400048070ff */
[----:B------:R-:W-:Y:S01]  /*be10*/  F2FP.SATFINITE.E4M3.F32.PACK_AB_MERGE_C R143, RZ, R143, RZ ;  /* 0x0000008fff8f723e */ /* 0x000fe200048070ff */
[----:B------:R-:W-:Y:S01]  /*be20*/  @!P2 STG.E.U8 desc[UR36][R24.64+0x98], R147 ;  /* 0x000098931800a986 */ /* 0x000fe2000c101124 */
[C---:B------:R-:W-:Y:S02]  /*be30*/  ISETP.GE.AND P2, PT, R36.reuse, 0xa2, PT ;  /* 0x000000a22400780c */ /* 0x040fe40003f46270 */
[----:B------:R-:W-:Y:S01]  /*be40*/  F2FP.SATFINITE.E4M3.F32.PACK_AB_MERGE_C R141, RZ, R141, RZ ;  /* 0x0000008dff8d723e */ /* 0x000fe200048070ff */
[----:B------:R1:W-:Y:S01]  /*be50*/  @!P4 STG.E.U8 desc[UR36][R24.64+0x99], R31 ;  /* 0x0000991f1800c986 */ /* 0x0003e2000c101124 */
[----:B------:R-:W-:-:S02]  /*be60*/  ISETP.GE.AND P4, PT, R36, 0xa1, PT ;  /* 0x000000a12400780c */ /* 0x000fc40003f86270 */
[C---:B------:R-:W-:Y:S01]  /*be70*/  ISETP.LT.OR P6, PT, R35.reuse, 0x1, !P2 ;  /* 0x000000012300780c */ /* 0x040fe200057c1670 */
[----:B------:R-:W-:Y:S01]  /*be80*/  @!P0 STG.E.U8 desc[UR36][R26.64+0x98], R145 ;  /* 0x000098911a008986 */ /* 0x000fe2000c101124 */
[C---:B------:R-:W-:Y:S02]  /*be90*/  ISETP.LT.OR P5, PT, R35.reuse, 0x1, !P4 ;  /* 0x000000012300780c */ /* 0x040fe400067a1670 */
[----:B------:R-:W-:Y:S02]  /*bea0*/  ISETP.LT.OR P4, PT, R35, 0x9, !P4 ;  /* 0x000000092300780c */ /* 0x000fe40006781670 */
[----:B0-----:R-:W-:Y:S02]  /*beb0*/  F2FP.SATFINITE.E4M3.F32.PACK_AB_MERGE_C R29, RZ, R144, RZ ;  /* 0x00000090ff1d723e */ /* 0x001fe400048070ff */
[C---:B------:R-:W-:Y:S02]  /*bec0*/  ISETP.GE.AND P0, PT, R36.reuse, 0xaa, PT ;  /* 0x000000aa2400780c */ /* 0x040fe40003f06270 */
[----:B-1----:R-:W-:Y:S01]  /*bed0*/  F2FP.SATFINITE.E4M3.F32.PACK_AB_MERGE_C R31, RZ, R142, RZ ;  /* 0x0000008eff1f723e */ /* 0x002fe200048070ff */
[----:B------:R0:W-:Y:S01]  /*bee0*/  @!P1 STG.E.U8 desc[UR36][R26.64+0x99], R29 ;  /* 0x0000991d1a009986 */ /* 0x0001e2000c101124 */
[----:B------:R-:W-:-:S02]  /*bef0*/  ISETP.GE.AND P1, PT, R36, 0xa9, PT ;  /* 0x000000a92400780c */ /* 0x000fc40003f26270 */
[C---:B------:R-:W-:Y:S01]  /*bf00*/  ISETP.LT.OR P2, PT, R35.reuse, 0x9, !P2 ;  /* 0x000000092300780c */ /* 0x040fe20005741670 */
[----:B------:R-:W-:Y:S01]  /*bf10*/  @!P5 STG.E.U8 desc[UR36][R24.64+0xa0], R143 ;  /* 0x0000a08f1800d986 */ /* 0x000fe2000c101124 */
[C---:B------:R-:W-:Y:S02]  /*bf20*/  ISETP.LT.OR P5, PT, R35.reuse, 0x1, !P0 ;  /* 0x000000012300780c */ /* 0x040fe400047a1670 */
[----:B------:R-:W-:Y:S01]  /*bf30*/  F2FP.SATFINITE.E4M3.F32.PACK_AB_MERGE_C R139, RZ, R139, RZ ;  /* 0x0000008bff8b723e */ /* 0x000fe200048070ff */
[----:B------:R1:W-:Y:S01]  /*bf40*/  @!P6 STG.E.U8 desc[UR36][R24.64+0xa1], R31 ;  /* 0x0000a11f1800e986 */ /* 0x0003e2000c101124 */
[----:B------:R-:W-:Y:S02]  /*bf50*/  F2FP.SATFINITE.E4M3.F32.PACK_AB_MERGE_C R137, RZ, R137, RZ ;  /* 0x00000089ff89723e */ /* 0x000fe400048070ff */
[C---:B------:R-:W-:Y:S01]  /*bf60*/  ISETP.LT.OR P0, PT, R35.reuse, 0x9, !P0 ;  /* 0x000000092300780c */ /* 0x040fe20004701670 */
[----:B------:R-:W-:Y:S01]  /*bf70*/  @!P4 STG.E.U8 desc[UR36][R26.64+0xa0], R141 ;  /* 0x0000a08d1a00c986 */ /* 0x000fe2000c101124 */
[----:B------:R-:W-:-:S02]  /*bf80*/  ISETP.LT.OR P4, PT, R35, 0x1, !P1 ;  /* 0x000000012300780c */ /* 0x000fc40004f81670 */
[C---:B------:R-:W-:Y:S02]  /*bf90*/  ISETP.LT.OR P1, PT, R35.reuse, 0x9, !P1 ;  /* 0x000000092300780c */ /* 0x040fe40004f21670 */
[----:B0-----:R-:W-:Y:S02]  /*bfa0*/  F2FP.SATFINITE.E4M3.F32.PACK_AB_MERGE_C R29, RZ, R140, RZ ;  /* 0x0000008cff1d723e */ /* 0x001fe400048070ff */
[----:B------:R-:W-:Y:S02]  /*bfb0*/  F2FP.SATFINITE.E4M3.F32.PACK_AB_MERGE_C R33, RZ, R136, RZ ;  /* 0x00000088ff21723e */ /* 0x000fe400048070ff */
[----:B-1----:R-:W-:Y:S01]  /*bfc0*/  F2FP.SATFINITE.E4M3.F32.PACK_AB_MERGE_C R31, RZ, R138, RZ ;  /* 0x0000008aff1f723e */ /* 0x002fe200048070ff */
[----:B------:R0:W-:Y:S01]  /*bfd0*/  @!P2 STG.E.U8 desc[UR36][R26.64+0xa1], R29 ;  /* 0x0000a11d1a00a986 */ /* 0x0001e2000c101124 */
[----:B------:R-:W-:Y:S02]  /*bfe0*/  ISETP.GE.AND P2, PT, R36, 0xb1, PT ;  /* 0x000000b12400780c */ /* 0x000fe40003f46270 */
[----:B------:R-:W-:Y:S01]  /*bff0*/  F2FP.SATFINITE.E4M3.F32.PACK_AB_MERGE_C R23, RZ, R23, RZ ;  /* 0x00000017ff17723e */ /* 0x000fe200048070ff */
[----:B------:R-:W-:Y:S01]  /*c000*/  @!P4 STG.E.U8 desc[UR36][R24.64+0xa8], R139 ;  /* 0x0000a88b1800c986 */ /* 0x000fe2000c101124 */
[----:B------:R-:W-:-:S02]  /*c010*/  ISETP.LT.OR P4, PT, R35, 0x1, !P2 ;  /* 0x000000012300780c */ /* 0x000fc40005781670 */
[C---:B------:R-:W-:Y:S01]  /*c020*/  ISETP.LT.OR P2, PT, R35.reuse, 0x9, !P2 ;  /* 0x000000092300780c */ /* 0x040fe20005741670 */
[----:B------:R1:W-:Y:S01]  /*c030*/  @!P5 STG.E.U8 desc[UR36][R24.64+0xa9], R31 ;  /* 0x0000a91f1800d986 */ /* 0x0003e2000c101124 */
[----:B------:R-:W-:Y:S02]  /*c040*/  F2FP.SATFINITE.E4M3.F32.PACK_AB_MERGE_C R21, RZ, R21, RZ ;  /* 0x00000015ff15723e */ /* 0x000fe400048070ff */
[----:B------:R-:W-:Y:S01]  /*c050*/  F2FP.SATFINITE.E4M3.F32.PACK_AB_MERGE_C R19, RZ, R19, RZ ;  /* 0x00000013ff13723e */ /* 0x000fe200048070ff */
[----:B------:R-:W-:Y:S01]  /*c060*/  @!P1 STG.E.U8 desc[UR36][R26.64+0xa8], R137 ;  /* 0x0000a8891a009986 */ /* 0x000fe2000c101124 */
[----:B------:R-:W-:Y:S02]  /*c070*/  ISETP.GE.AND P1, PT, R36, 0xb2, PT ;  /* 0x000000b22400780c */ /* 0x000fe40003f26270 */
[----:B0-----:R-:W-:Y:S01]  /*c080*/  F2FP.SATFINITE.E4M3.F32.PACK_AB_MERGE_C R29, RZ, R22, RZ ;  /* 0x00000016ff1d723e */ /* 0x001fe200048070ff */
[----:B------:R-:W-:Y:S01]  /*c090*/  @!P0 STG.E.U8 desc[UR36][R26.64+0xa9], R33 ;  /* 0x0000a9211a008986 */ /* 0x000fe2000c101124 */
[----:B------:R-:W-:-:S02]  /*c0a0*/  ISETP.LT.OR P5, PT, R35, 0x1, !P1 ;  /* 0x000000012300780c */ /* 0x000fc40004fa1670 */
[C---:B------:R-:W-:Y:S01]  /*c0b0*/  ISETP.GE.AND P0, PT, R36.reuse, 0xb9, PT ;  /* 0x000000b92400780c */ /* 0x040fe20003f06270 */
[----:B------:R0:W-:Y:S01]  /*c0c0*/  @!P4 STG.E.U8 desc[UR36][R24.64+0xb0], R23 ;  /* 0x0000b0171800c986 */ /* 0x0001e2000c101124 */
[----:B------:R-:W-:Y:S02]  /*c0d0*/  ISETP.GE.AND P4, PT, R36, 0xba, PT ;  /* 0x000000ba2400780c */ /* 0x000fe40003f86270 */
[C---:B------:R-:W-:Y:S02]  /*c0e0*/  ISETP.LT.OR P1, PT, R35.reuse, 0x9, !P1 ;  /* 0x000000092300780c */ /* 0x040fe40004f21670 */
[C---:B------:R-:W-:Y:S02]  /*c0f0*/  ISETP.LT.OR P6, PT, R35.reuse, 0x1, !P0 ;  /* 0x000000012300780c */ /* 0x040fe400047c1670 */
[----:B-1----:R-:W-:Y:S02]  /*c100*/  F2FP.SATFINITE.E4M3.F32.PACK_AB_MERGE_C R31, RZ, R20, RZ ;  /* 0x00000014ff1f723e */ /* 0x002fe400048070ff */
[C---:B------:R-:W-:Y:S01]  /*c110*/  ISETP.LT.OR P0, PT, R35.reuse, 0x9, !P0 ;  /* 0x000000092300780c */ /* 0x040fe20004701670 */
[----:B------:R-:W-:Y:S01]  /*c120*/  @!P5 STG.E.U8 desc[UR36][R24.64+0xb1], R29 ;  /* 0x0000b11d1800d986 */ /* 0x000fe2000c101124 */
[----:B------:R-:W-:-:S02]  /*c130*/  ISETP.LT.OR P5, PT, R35, 0x9, !P4 ;  /* 0x000000092300780c */ /* 0x000fc400067a1670 */
[----:B0-----:R-:W-:Y:S01]  /*c140*/  F2FP.SATFINITE.E4M3.F32.PACK_AB_MERGE_C R23, RZ, R18, RZ ;  /* 0x00000012ff17723e */ /* 0x001fe200048070ff */
[----:B------:R0:W-:Y:S01]  /*c150*/  @!P2 STG.E.U8 desc[UR36][R26.64+0xb0], R21 ;  /* 0x0000b0151a00a986 */ /* 0x0001e2000c101124 */
[C---:B------:R-:W-:Y:S02]  /*c160*/  ISETP.LT.OR P2, PT, R35.reuse, 0x1, !P4 ;  /* 0x000000012300780c */ /* 0x040fe40006741670 */
[C---:B------:R-:W-:Y:S01]  /*c170*/  ISETP.GE.AND P4, PT, R36.reuse, 0xc2, PT ;  /* 0x000000c22400780c */ /* 0x040fe20003f86270 */
[----:B------:R-:W-:Y:S01]  /*c180*/  @!P1 STG.E.U8 desc[UR36][R26.64+0xb1], R31 ;  /* 0x0000b11f1a009986 */ /* 0x000fe2000c101124 */
[----:B------:R-:W-:Y:S02]  /*c190*/  ISETP.GE.AND P1, PT, R36, 0xc1, PT ;  /* 0x000000c12400780c */ /* 0x000fe40003f26270 */
[----:B------:R-:W-:Y:S01]  /*c1a0*/  F2FP.SATFINITE.E4M3.F32.PACK_AB_MERGE_C R17, RZ, R17, RZ ;  /* 0x00000011ff11723e */ /* 0x000fe200048070ff */
[----:B------:R1:W-:Y:S01]  /*c1b0*/  @!P6 STG.E.U8 desc[UR36][R24.64+0xb8], R19 ;  /* 0x0000b8131800e986 */ /* 0x0003e2000c101124 */
[----:B------:R-:W-:-:S02]  /*c1c0*/  ISETP.LT.OR P6, PT, R35, 0x1, !P1 ;  /* 0x000000012300780c */ /* 0x000fc40004fc1670 */
[----:B------:R-:W-:Y:S02]  /*c1d0*/  F2FP.SATFINITE.E4M3.F32.PACK_AB_MERGE_C R15, RZ, R15, RZ ;  /* 0x0000000fff0f723e */ /* 0x000fe400048070ff */
[----:B0-----:R-:W-:Y:S01]  /*c1e0*/  F2FP.SATFINITE.E4M3.F32.PACK_AB_MERGE_C R21, RZ, R14, RZ ;  /* 0x0000000eff15723e */ /* 0x001fe200048070ff */
[----:B------:R-:W-:Y:S01]  /*c1f0*/  @!P2 STG.E.U8 desc[UR36][R24.64+0xb9], R23 ;  /* 0x0000b9171800a986 */ /* 0x000fe2000c101124 */
[C---:B------:R-:W-:Y:S02]  /*c200*/  ISETP.LT.OR P2, PT, R35.reuse, 0x1, !P4 ;  /* 0x000000012300780c */ /* 0x040fe40006741670 */
[----:B------:R-:W-:Y:S01]  /*c210*/  ISETP.LT.OR P1, PT, R35, 0x9, !P1 ;  /* 0x000000092300780c */ /* 0x000fe20004f21670 */
[----:B------:R0:W-:Y:S01]  /*c220*/  @!P0 STG.E.U8 desc[UR36][R26.64+0xb8], R17 ;  /* 0x0000b8111a008986 */ /* 0x0001e2000c101124 */
[----:B------:R-:W-:Y:S02]  /*c230*/  ISETP.GE.AND P0, PT, R36, 0xc9, PT ;  /* 0x000000c92400780c */ /* 0x000fe40003f06270 */
[----:B-1----:R-:W-:-:S02]  /*c240*/  F2FP.SATFINITE.E4M3.F32.PACK_AB_MERGE_C R19, RZ, R16, RZ ;  /* 0x00000010ff13723e */ /* 0x002fc400048070ff */
[----:B------:R-:W-:Y:S02]  /*c250*/  F2FP.SATFINITE.E4M3.F32.PACK_AB_MERGE_C R13, RZ, R13, RZ ;  /* 0x0000000dff0d723e */ /* 0x000fe400048070ff */
[----:B------:R-:W-:Y:S01]  /*c260*/  F2FP.SATFINITE.E4M3.F32.PACK_AB_MERGE_C R11, RZ, R11, RZ ;  /* 0x0000000bff0b723e */ /* 0x000fe200048070ff */
[----:B------:R-:W-:Y:S01]  /*c270*/  @!P5 STG.E.U8 desc[UR36][R26.64+0xb9], R19 ;  /* 0x0000b9131a00d986 */ /* 0x000fe2000c101124 */
[C---:B------:R-:W-:Y:S02]  /*c280*/  ISETP.LT.OR P5, PT, R35.reuse, 0x9, !P4 ;  /* 0x000000092300780c */ /* 0x040fe400067a1670 */
[----:B------:R-:W-:Y:S01]  /*c290*/  ISETP.GE.AND P4, PT, R36, 0xca, PT ;  /* 0x000000ca2400780c */ /* 0x000fe20003f86270 */
[----:B------:R-:W-:Y:S01]  /*c2a0*/  @!P2 STG.E.U8 desc[UR36][R24.64+0xc1], R21 ;  /* 0x0000c1151800a986 */ /* 0x000fe2000c101124 */
[----:B0-----:R-:W-:Y:S02]  /*c2b0*/  F2FP.SATFINITE.E4M3.F32.PACK_AB_MERGE_C R17, RZ, R10, RZ ;  /* 0x0000000aff11723e */ /* 0x001fe400048070ff */
[C---:B------:R-:W-:Y:S01]  /*c2c0*/  ISETP.LT.OR P2, PT, R35.reuse, 0x1, !P4 ;  /* 0x000000012300780c */ /* 0x040fe20006741670 */
[----:B------:R0:W-:Y:S01]  /*c2d0*/  @!P6 STG.E.U8 desc[UR36][R24.64+0xc0], R15 ;  /* 0x0000c00f1800e986 */ /* 0x0001e2000c101124 */
[----:B------:R-:W-:-:S02]  /*c2e0*/  ISETP.LT.OR P6, PT, R35, 0x1, !P0 ;  /* 0x000000012300780c */ /* 0x000fc400047c1670 */
[C---:B------:R-:W-:Y:S01]  /*c2f0*/  ISETP.LT.OR P0, PT, R35.reuse, 0x9, !P0 ;  /* 0x000000092300780c */ /* 0x040fe20004701670 */
[----:B------:R1:W-:Y:S01]  /*c300*/  @!P1 STG.E.U8 desc[UR36][R26.64+0xc0], R13 ;  /* 0x0000c00d1a009986 */ /* 0x0003e2000c101124 */
[----:B------:R-:W-:Y:S02]  /*c310*/  ISETP.LT.OR P1, PT, R35, 0x9, !P4 ;  /* 0x000000092300780c */ /* 0x000fe40006721670 */
[----:B------:R-:W-:Y:S02]  /*c320*/  ISETP.GE.AND P4, PT, R36, 0xd2, PT ;  /* 0x000000d22400780c */ /* 0x000fe40003f86270 */
[----:B------:R-:W-:Y:S02]  /*c330*/  F2FP.SATFINITE.E4M3.F32.PACK_AB_MERGE_C R9, RZ, R9, RZ ;  /* 0x00000009ff09723e */ /* 0x000fe400048070ff */
[----:B------:R-:W-:Y:S02]  /*c340*/  F2FP.SATFINITE.E4M3.F32.PACK_AB_MERGE_C R7, RZ, R7, RZ ;  /* 0x00000007ff07723e */ /* 0x000fe400048070ff */
[----:B0-----:R-:W-:-:S02]  /*c350*/  F2FP.SATFINITE.E4M3.F32.PACK_AB_MERGE_C R15, RZ, R12, RZ ;  /* 0x0000000cff0f723e */ /* 0x001fc400048070ff */
[----:B------:R-:W-:Y:S02]  /*c360*/  F2FP.SATFINITE.E4M3.F32.PACK_AB_MERGE_C R5, RZ, R5, RZ ;  /* 0x00000005ff05723e */ /* 0x000fe400048070ff */
[----:B-1----:R-:W-:Y:S01]  /*c370*/  F2FP.SATFINITE.E4M3.F32.PACK_AB_MERGE_C R13, RZ, R8, RZ ;  /* 0x00000008ff0d723e */ /* 0x002fe200048070ff */
[----:B------:R-:W-:Y:S01]  /*c380*/  @!P5 STG.E.U8 desc[UR36][R26.64+0xc1], R15 ;  /* 0x0000c10f1a00d986 */ /* 0x000fe2000c101124 */
[----:B------:R-:W-:-:S03]  /*c390*/  F2FP.SATFINITE.E4M3.F32.PACK_AB_MERGE_C R3, RZ, R3, RZ ;  /* 0x00000003ff03723e */ /* 0x000fc600048070ff */
[----:B------:R-:W-:Y:S01]  /*c3a0*/  @!P2 STG.E.U8 desc[UR36][R24.64+0xc9], R17 ;  /* 0x0000c9111800a986 */ /* 0x000fe2000c101124 */
[----:B------:R-:W-:-:S03]  /*c3b0*/  ISETP.GE.AND P2, PT, R36, 0xd1, PT ;  /* 0x000000d12400780c */ /* 0x000fc60003f46270 */
[----:B------:R0:W-:Y:S01]  /*c3c0*/  @!P6 STG.E.U8 desc[UR36][R24.64+0xc8], R11 ;  /* 0x0000c80b1800e986 */ /* 0x0001e2000c101124 */
[C---:B------:R-:W-:Y:S02]  /*c3d0*/  ISETP.LT.OR P5, PT, R35.reuse, 0x1, !P2 ;  /* 0x000000012300780c */ /* 0x040fe400057a1670 */
[C---:B------:R-:W-:Y:S01]  /*c3e0*/  ISETP.LT.OR P6, PT, R35.reuse, 0x1, !P4 ;  /* 0x000000012300780c */ /* 0x040fe200067c1670 */
[----:B------:R1:W-:Y:S01]  /*c3f0*/  @!P0 STG.E.U8 desc[UR36][R26.64+0xc8], R9 ;  /* 0x0000c8091a008986 */ /* 0x0003e2000c101124 */
[C---:B------:R-:W-:Y:S02]  /*c400*/  ISETP.LT.OR P0, PT, R35.reuse, 0x9, !P2 ;  /* 0x000000092300780c */ /* 0x040fe40005701670 */
[C---:B------:R-:W-:Y:S01]  /*c410*/  ISETP.GE.AND P2, PT, R36.reuse, 0xd9, PT ;  /* 0x000000d92400780c */ /* 0x040fe20003f46270 */
[----:B------:R2:W-:Y:S01]  /*c420*/  @!P1 STG.E.U8 desc[UR36][R26.64+0xc9], R13 ;  /* 0x0000c90d1a009986 */ /* 0x0005e2000c101124 */
[----:B------:R-:W-:Y:S02]  /*c430*/  ISETP.GE.AND P1, PT, R36, 0xda, PT ;  /* 0x000000da2400780c */ /* 0x000fe40003f26270 */
[----:B------:R-:W-:-:S02]  /*c440*/  ISETP.LT.OR P4, PT, R35, 0x9, !P4 ;  /* 0x000000092300780c */ /* 0x000fc40006781670 */
[----:B0-----:R-:W-:Y:S01]  /*c450*/  F2FP.SATFINITE.E4M3.F32.PACK_AB_MERGE_C R11, RZ, R6, RZ ;  /* 0x00000006ff0b723e */ /* 0x001fe200048070ff */
[----:B------:R0:W-:Y:S01]  /*c460*/  @!P5 STG.E.U8 desc[UR36][R24.64+0xd0], R7 ;  /* 0x0000d0071800d986 */ /* 0x0001e2000c101124 */
[C---:B------:R-:W-:Y:S02]  /*c470*/  ISETP.LT.OR P5, PT, R35.reuse, 0x1, !P2 ;  /* 0x000000012300780c */ /* 0x040fe400057a1670 */
[C---:B------:R-:W-:Y:S01]  /*c480*/  ISETP.LT.OR P2, PT, R35.reuse, 0x9, !P2 ;  /* 0x000000092300780c */ /* 0x040fe20005741670 */
[----:B------:R3:W-:Y:S01]  /*c490*/  @!P6 STG.E.U8 desc[UR36][R24.64+0xd1], R11 ;  /* 0x0000d10b1800e986 */ /* 0x0007e2000c101124 */
[C---:B------:R-:W-:Y:S02]  /*c4a0*/  ISETP.LT.OR P6, PT, R35.reuse, 0x1, !P1 ;  /* 0x000000012300780c */ /* 0x040fe40004fc1670 */
[----:B------:R-:W-:Y:S01]  /*c4b0*/  ISETP.LT.OR P1, PT, R35, 0x9, !P1 ;  /* 0x000000092300780c */ /* 0x000fe20004f21670 */
[----:B------:R4:W-:Y:S01]  /*c4c0*/  @!P0 STG.E.U8 desc[UR36][R26.64+0xd0], R5 ;  /* 0x0000d0051a008986 */ /* 0x0009e2000c101124 */
[----:B-1----:R-:W-:-:S02]  /*c4d0*/  F2FP.SATFINITE.E4M3.F32.PACK_AB_MERGE_C R9, RZ, R2, RZ ;  /* 0x00000002ff09723e */ /* 0x002fc400048070ff */
[----:B--2---:R-:W-:Y:S02]  /*c4e0*/  F2FP.SATFINITE.E4M3.F32.PACK_AB_MERGE_C R13, RZ, R224, RZ ;  /* 0x000000e0ff0d723e */ /* 0x004fe400048070ff */
[----:B0-----:R-:W-:Y:S02]  /*c4f0*/  F2FP.SATFINITE.E4M3.F32.PACK_AB_MERGE_C R7, RZ, R4, RZ ;  /* 0x00000004ff07723e */ /* 0x001fe400048070ff */
[----:B---3--:R-:W-:-:S03]  /*c500*/  F2FP.SATFINITE.E4M3.F32.PACK_AB_MERGE_C R11, RZ, R0, RZ ;  /* 0x00000000ff0b723e */ /* 0x008fc600048070ff */
[----:B------:R4:W-:Y:S04]  /*c510*/  @!P4 STG.E.U8 desc[UR36][R26.64+0xd1], R7 ;  /* 0x0000d1071a00c986 */ /* 0x0009e8000c101124 */
[----:B------:R4:W-:Y:S04]  /*c520*/  @!P6 STG.E.U8 desc[UR36][R24.64+0xd9], R9 ;  /* 0x0000d9091800e986 */ /* 0x0009e8000c101124 */
[----:B------:R4:W-:Y:S04]  /*c530*/  @!P5 STG.E.U8 desc[UR36][R24.64+0xd8], R3 ;  /* 0x0000d8031800d986 */ /* 0x0009e8000c101124 */
[----:B------:R4:W-:Y:S04]  /*c540*/  @!P2 STG.E.U8 desc[UR36][R26.64+0xd8], R11 ;  /* 0x0000d80b1a00a986 */ /* 0x0009e8000c101124 */
[----:B------:R4:W-:Y:S02]  /*c550*/  @!P1 STG.E.U8 desc[UR36][R26.64+0xd9], R13 ;  /* 0x0000d90d1a009986 */ /* 0x0009e4000c101124 */
.L_x_258:
[----:B------:R-:W-:Y:S05]  /*c560*/  BSYNC B0 ;  /* 0x0000000000007941 */ /* 0x000fea0003800000 */
.L_x_32:
[----:B0---4-:R-:W4:Y:S04]  /*c570*/  LDL.LU R3, [R1] ;  /* 0x0000000001037983 */ /* 0x011f280000300800 */
[----:B------:R-:W4:Y:S01]  /*c580*/  LDL.LU R2, [R1+0x4] ;  /* 0x0000040001027983 */ /* 0x000f220000300800 */
[----:B------:R-:W-:Y:S01]  /*c590*/  ULDC UR12, c[0x0][0xc] ;  /* 0x00000300000c7ab9 */ /* 0x000fe20000000800 */
[----:B------:R-:W-:Y:S01]  /*c5a0*/  ULDC UR13, c[0x0][0x10] ;  /* 0x00000400000d7ab9 */ /* 0x000fe20000000800 */
[----:B------:R-:W4:Y:S01]  /*c5b0*/  LDC R5, c[0x0][0x14] ;  /* 0x00000500ff057b82 */ /* 0x000f220000000800 */
[----:B------:R-:W-:Y:S01]  /*c5c0*/  UIMAD.WIDE.U32 UR12, UR12, UR13, URZ ;  /* 0x0000000d0c0c72a5 */ /* 0x000fe2000f8e003f */
[----:B-----5:R-:W-:Y:S01]  /*c5d0*/  PRMT R0, RZ, 0x7610, R0 ;  /* 0x00007610ff007816 */ /* 0x020fe20000000000 */
[----:B------:R-:W-:-:S04]  /*c5e0*/  UMOV UR33, 0xffffffff ;  /* 0xffffffff00217882 */ /* 0x000fc80000000000 */
[----:B----4-:R-:W-:-:S04]  /*c5f0*/  IMAD.WIDE.U32 R2, R5, UR12, R2 ;  /* 0x0000000c05027c25 */ /* 0x010fc8000f8e0002 */
[----:B------:R-:W-:Y:S01]  /*c600*/  IMAD R5, R5, UR13, RZ ;  /* 0x0000000d05057c24 */ /* 0x000fe2000f8e02ff */
[----:B------:R-:W-:Y:S01]  /*c610*/  ULDC.64 UR12, c[0x0][0x650] ;  /* 0x00019400000c7ab9 */ /* 0x000fe20000000a00 */
[----:B------:R-:W-:Y:S01]  /*c620*/  IMAD.MOV.U32 R19, RZ, RZ, R2 ;  /* 0x000000ffff137224 */ /* 0x000fe200078e0002 */
[----:B------:R-:W-:Y:S01]  /*c630*/  ISETP.GE.U32.AND P0, PT, R2, UR12, PT ;  /* 0x0000000c02007c0c */ /* 0x000fe2000bf06070 */
[----:B------:R-:W-:Y:S02]  /*c640*/  IMAD.IADD R22, R3, 0x1, R5 ;  /* 0x0000000103167824 */ /* 0x000fe400078e0205 */
[----:B------:R-:W-:-:S03]  /*c650*/  IMAD.MOV.U32 R2, RZ, RZ, -0x1 ;  /* 0xffffffffff027424 */ /* 0x000fc600078e00ff */
[----:B------:R0:W-:Y:S01]  /*c660*/  STL [R1], R22 ;  /* 0x0000001601007387 */ /* 0x0001e20000100800 */
[----:B------:R-:W-:-:S03]  /*c670*/  ISETP.GE.U32.AND.EX P0, PT, R22, UR13, PT, P0 ;  /* 0x0000000d16007c0c */ /* 0x000fc6000bf06100 */
[----:B------:R0:W-:Y:S04]  /*c680*/  STL [R1+0x4], R19 ;  /* 0x0000041301007387 */ /* 0x0001e80000100800 */
[----:B------:R0:W-:Y:S06]  /*c690*/  STL [R1+0x8], R2 ;  /* 0x0000080201007387 */ /* 0x0001ec0000100800 */
[----:B------:R-:W-:Y:S05]  /*c6a0*/  @P0 BRA `(.L_x_259) ;  /* 0x00000004006c0947 */ /* 0x000fea0003800000 */
[----:B------:R-:W4:Y:S01]  /*c6b0*/  S2R R14, SR_CTAID.X ;  /* 0x00000000000e7919 */ /* 0x000f220000002500 */
[----:B------:R-:W5:Y:S01]  /*c6c0*/  LDC.64 R8, c[0x0][0x628] ;  /* 0x00018a00ff087b82 */ /* 0x000f620000000a00 */
[----:B------:R-:W-:Y:S01]  /*c6d0*/  ULDC UR6, c[0x0][0x150] ;  /* 0x0000540000067ab9 */ /* 0x000fe20000000800 */
[----:B------:R-:W-:Y:S01]  /*c6e0*/  IMAD.MOV.U32 R6, RZ, RZ, R19 ;  /* 0x000000ffff067224 */ /* 0x000fe200078e0013 */
[----:B------:R-:W0:Y:S01]  /*c6f0*/  S2R R16, SR_CTAID.Y ;  /* 0x0000000000107919 */ /* 0x000e220000002600 */
[----:B------:R-:W-:-:S04]  /*c700*/  IMAD.MOV.U32 R7, RZ, RZ, R22 ;  /* 0x000000ffff077224 */ /* 0x000fc800078e0016 */
[----:B------:R-:W0:Y:S08]  /*c710*/  LDC R17, c[0x0][0x144] ;  /* 0x00005100ff117b82 */ /* 0x000e300000000800 */
[----:B------:R-:W0:Y:S08]  /*c720*/  LDC R10, c[0x0][0x630] ;  /* 0x00018c00ff0a7b82 */ /* 0x000e300000000800 */
[----:B------:R-:W0:Y:S01]  /*c730*/  LDC.64 R12, c[0x0][0x620] ;  /* 0x00018800ff0c7b82 */ /* 0x000e220000000a00 */
[----:B-----5:R-:W-:-:S04]  /*c740*/  ISETP.NE.U32.AND P0, PT, R8, RZ, PT ;  /* 0x000000ff0800720c */ /* 0x020fc80003f05070 */
[----:B------:R-:W-:Y:S02]  /*c750*/  ISETP.NE.AND.EX P0, PT, R9, RZ, PT, P0 ;  /* 0x000000ff0900720c */ /* 0x000fe40003f05300 */
[----:B----4-:R-:W-:-:S05]  /*c760*/  I2FP.F32.U32 R0, R14 ;  /* 0x0000000e00007245 */ /* 0x010fca0000201000 */
[----:B------:R-:W-:-:S04]  /*c770*/  FMUL R0, R0, UR6 ;  /* 0x0000000600007c20 */ /* 0x000fc80008400000 */
[----:B------:R4:W0:Y:S02]  /*c780*/  F2I.U32.TRUNC.NTZ R15, R0 ;  /* 0x00000000000f7305 */ /* 0x000824000020f000 */
[----:B------:R-:W-:Y:S05]  /*c790*/  @!P0 BRA `(.L_x_260) ;  /* 0x0000000000288947 */ /* 0x000fea0003800000 */
[----:B----4-:R-:W4:Y:S02]  /*c7a0*/  LDC R0, c[0x0][0x634] ;  /* 0x00018d00ff007b82 */ /* 0x010f240000000800 */
[----:B----4-:R-:W-:-:S05]  /*c7b0*/  IADD3 R7, P0, R19, R0, RZ ;  /* 0x0000000013077210 */ /* 0x010fca0007f1e0ff */
[----:B------:R-:W-:-:S04]  /*c7c0*/  IMAD.X R11, RZ, RZ, R22, P0 ;  /* 0x000000ffff0b7224 */ /* 0x000fc800000e0616 */
[----:B0-----:R-:W-:-:S04]  /*c7d0*/  IMAD.WIDE.U32 R2, R11, R8, RZ ;  /* 0x000000080b027225 */ /* 0x001fc800078e00ff */
[----:B------:R-:W-:-:S04]  /*c7e0*/  IMAD.WIDE.U32 R4, P0, R7, R9, R2 ;  /* 0x0000000907047225 */ /* 0x000fc80007800002 */
[----:B------:R-:W-:-:S04]  /*c7f0*/  IMAD.WIDE.U32 R2, R7, R8, RZ ;  /* 0x0000000807027225 */ /* 0x000fc800078e00ff */
[----:B------:R-:W-:Y:S01]  /*c800*/  IMAD.X R7, RZ, RZ, RZ, P0 ;  /* 0x000000ffff077224 */ /* 0x000fe200000e06ff */
[----:B------:R-:W-:Y:S01]  /*c810*/  IADD3 RZ, P0, R3, R4, RZ ;  /* 0x0000000403ff7210 */ /* 0x000fe20007f1e0ff */
[----:B------:R-:W-:-:S04]  /*c820*/  IMAD.MOV.U32 R6, RZ, RZ, R5 ;  /* 0x000000ffff067224 */ /* 0x000fc800078e0005 */
[----:B------:R-:W-:-:S08]  /*c830*/  IMAD.WIDE.U32.X R6, R11, R9, R6, P0 ;  /* 0x000000090b067225 */ /* 0x000fd000000e0406 */
.L_x_260:
[-CC-:B01-3--:R-:W-:Y:S01]  /*c840*/  SHF.R.U64 R24, R6, R10.reuse, R7.reuse ;  /* 0x0000000a06187219 */ /* 0x18bfe20000001207 */
[----:B------:R-:W0:Y:S01]  /*c850*/  LDC.64 R20, c[0x0][0x640] ;  /* 0x00019000ff147b82 */ /* 0x000e220000000a00 */
[----:B----4-:R-:W-:Y:S01]  /*c860*/  SHF.R.U32.HI R0, RZ, R10, R7 ;  /* 0x0000000aff007219 */ /* 0x010fe20000011607 */
[----:B------:R-:W-:Y:S01]  /*c870*/  IMAD.MOV.U32 R2, RZ, RZ, R19 ;  /* 0x000000ffff027224 */ /* 0x000fe200078e0013 */
[----:B------:R-:W-:Y:S01]  /*c880*/  IADD3 R5, P0, RZ, -R24, RZ ;  /* 0x80000018ff057210 */ /* 0x000fe20007f1e0ff */
[----:B------:R-:W-:Y:S01]  /*c890*/  IMAD.MOV R15, RZ, RZ, -R15 ;  /* 0x000000ffff0f7224 */ /* 0x000fe200078e0a0f */
[----:B------:R-:W-:Y:S01]  /*c8a0*/  ULDC UR6, c[0x0][0x154] ;  /* 0x0000550000067ab9 */ /* 0x000fe20000000800 */
[----:B------:R-:W-:Y:S02]  /*c8b0*/  IMAD.MOV.U32 R7, RZ, RZ, 0x1 ;  /* 0x00000001ff077424 */ /* 0x000fe400078e00ff */
[----:B------:R-:W1:Y:S01]  /*c8c0*/  LDC R4, c[0x0][0x618] ;  /* 0x00018600ff047b82 */ /* 0x000e620000000800 */
[----:B------:R-:W-:-:S02]  /*c8d0*/  IMAD.X R3, RZ, RZ, ~R0, P0 ;  /* 0x000000ffff037224 */ /* 0x000fc400000e0e00 */
[----:B------:R-:W-:Y:S02]  /*c8e0*/  IMAD R15, R17, R15, R14 ;  /* 0x0000000f110f7224 */ /* 0x000fe400078e020e */
[-C--:B------:R-:W-:Y:S02]  /*c8f0*/  IMAD R0, R3, R12.reuse, RZ ;  /* 0x0000000c03007224 */ /* 0x080fe400078e02ff */
[----:B------:R-:W-:Y:S01]  /*c900*/  IMAD.MOV.U32 R3, RZ, RZ, R22 ;  /* 0x000000ffff037224 */ /* 0x000fe200078e0016 */
[----:B------:R-:W3:Y:S01]  /*c910*/  LDC R6, c[0x0][0x608] ;  /* 0x00018200ff067b82 */ /* 0x000ee20000000800 */
[----:B------:R-:W-:-:S04]  /*c920*/  IMAD.WIDE.U32 R2, R5, R12, R2 ;  /* 0x0000000c05027225 */ /* 0x000fc800078e0002 */
[----:B------:R-:W-:-:S03]  /*c930*/  IMAD R5, R5, R13, R0 ;  /* 0x0000000d05057224 */ /* 0x000fc600078e0200 */
[----:B------:R-:W4:Y:S01]  /*c940*/  LDC R18, c[0x0][0x658] ;  /* 0x00019600ff127b82 */ /* 0x000f220000000800 */
[----:B------:R-:W-:Y:S01]  /*c950*/  I2FP.F32.U32 R0, R16 ;  /* 0x0000001000007245 */ /* 0x000fe20000201000 */
[----:B------:R-:W-:Y:S01]  /*c960*/  IMAD.IADD R3, R3, 0x1, R5 ;  /* 0x0000000103037824 */ /* 0x000fe200078e0205 */
[----:B0-----:R-:W-:Y:S01]  /*c970*/  ISETP.NE.U32.AND P0, PT, R20, RZ, PT ;  /* 0x000000ff1400720c */ /* 0x001fe20003f05070 */
[----:B------:R-:W-:Y:S02]  /*c980*/  IMAD.MOV.U32 R5, RZ, RZ, -0x1 ;  /* 0xffffffffff057424 */ /* 0x000fe400078e00ff */
[----:B------:R-:W-:Y:S02]  /*c990*/  FMUL R0, R0, UR6 ;  /* 0x0000000600007c20 */ /* 0x000fe40008400000 */
[----:B------:R-:W0:Y:S01]  /*c9a0*/  LDC R13, c[0x0][0x148] ;  /* 0x00005200ff0d7b82 */ /* 0x000e220000000800 */
[----:B-1----:R-:W-:Y:S01]  /*c9b0*/  SHF.R.U64 R10, R2, R4, R3 ;  /* 0x00000004020a7219 */ /* 0x002fe20000001203 */
[----:B------:R1:W0:Y:S01]  /*c9c0*/  F2I.U32.TRUNC.NTZ R12, R0 ;  /* 0x00000000000c7305 */ /* 0x000222000020f000 */
[----:B------:R-:W-:-:S02]  /*c9d0*/  ISETP.NE.AND.EX P0, PT, R21, RZ, PT, P0 ;  /* 0x000000ff1500720c */ /* 0x000fc40003f05300 */
[----:B------:R-:W-:-:S03]  /*c9e0*/  SHF.R.U32.HI R3, RZ, R4, R3 ;  /* 0x00000004ff037219 */ /* 0x000fc60000011603 */
[----:B------:R-:W0:Y:S01]  /*c9f0*/  LDC R14, c[0x0][0x600] ;  /* 0x00018000ff0e7b82 */ /* 0x000e220000000800 */
[-CC-:B---3--:R-:W-:Y:S02]  /*ca00*/  SHF.R.U64 R8, R10, R6.reuse, R3.reuse ;  /* 0x000000060a087219 */ /* 0x188fe40000001203 */
[----:B------:R-:W-:-:S05]  /*ca10*/  SHF.R.U32.HI R3, RZ, R6, R3 ;  /* 0x00000006ff037219 */ /* 0x000fca0000011603 */
[----:B------:R-:W3:Y:S01]  /*ca20*/  LDC R19, c[0x0][0x648] ;  /* 0x00019200ff137b82 */ /* 0x000ee20000000800 */
[-CC-:B----4-:R-:W-:Y:S02]  /*ca30*/  SHF.R.U64 R11, R8, R18.reuse, R3.reuse ;  /* 0x00000012080b7219 */ /* 0x190fe40000001203 */
[-C--:B------:R-:W-:Y:S02]  /*ca40*/  SHF.L.U32 R5, R5, R18.reuse, RZ ;  /* 0x0000001205057219 */ /* 0x080fe400000006ff */
[-C--:B------:R-:W-:Y:S01]  /*ca50*/  SHF.R.U32.HI R3, RZ, R18.reuse, R3 ;  /* 0x00000012ff037219 */ /* 0x080fe20000011603 */
[----:B------:R-:W-:Y:S01]  /*ca60*/  IMAD.MOV.U32 R2, RZ, RZ, R11 ;  /* 0x000000ffff027224 */ /* 0x000fe200078e000b */
[----:B------:R-:W-:Y:S01]  /*ca70*/  SHF.L.U32 R34, R7, R18, RZ ;  /* 0x0000001207227219 */ /* 0x000fe200000006ff */
[----:B------:R-:W4:Y:S01]  /*ca80*/  LDC R22, c[0x0][0x638] ;  /* 0x00018e00ff167b82 */ /* 0x000f220000000800 */
[----:B------:R-:W-:-:S07]  /*ca90*/  LOP3.LUT R17, RZ, R5, RZ, 0x33, !PT ;  /* 0x00000005ff117212 */ /* 0x000fce00078e33ff */
[----:B------:R-:W0:Y:S01]  /*caa0*/  LDC R23, c[0x0][0x610] ;  /* 0x00018400ff177b82 */ /* 0x000e220000000800 */
[----:B-1----:R-:W-:Y:S05]  /*cab0*/  @!P0 BRA `(.L_x_261) ;  /* 0x0000000000288947 */ /* 0x002fea0003800000 */
        /* <DEDUP_REMOVED lines=10> */
.L_x_261:
[----:B---3--:R-:W-:Y:S01]  /*cb60*/  SHF.R.U64 R0, R2, R19, R3 ;  /* 0x0000001302007219 */ /* 0x008fe20000001203 */
[----:B0-----:R-:W-:Y:S01]  /*cb70*/  VIADD R3, R14, 0xffffffff ;  /* 0xffffffff0e037836 */ /* 0x001fe20000000000 */
[----:B------:R-:W-:Y:S01]  /*cb80*/  LOP3.LUT R5, R8, R17, RZ, 0xc0, !PT ;  /* 0x0000001108057212 */ /* 0x000fe200078ec0ff */
[----:B------:R-:W-:Y:S01]  /*cb90*/  IMAD.MOV R12, RZ, RZ, -R12 ;  /* 0x000000ffff0c7224 */ /* 0x000fe200078e0a0c */
[----:B------:R-:W-:Y:S01]  /*cba0*/  R2UR UR33, R24 ;  /* 0x00000000182172ca */ /* 0x000fe200000e0000 */
[----:B------:R-:W-:Y:S01]  /*cbb0*/  IMAD.MOV R2, RZ, RZ, -R0 ;  /* 0x000000ffff027224 */ /* 0x000fe200078e0a00 */
[----:B------:R-:W-:Y:S01]  /*cbc0*/  LOP3.LUT R3, R10, R3, RZ, 0xc0, !PT ;  /* 0x000000030a037212 */ /* 0x000fe200078ec0ff */
[----:B------:R-:W-:Y:S02]  /*cbd0*/  IMAD R34, R34, R0, R5 ;  /* 0x0000000022227224 */ /* 0x000fe400078e0205 */
[----:B------:R-:W-:Y:S02]  /*cbe0*/  @P3 IMAD R15, R13, R12, R16 ;  /* 0x0000000c0d0f3224 */ /* 0x000fe400078e0210 */
[----:B----4-:R-:W-:-:S02]  /*cbf0*/  IMAD R0, R2, R22, R11 ;  /* 0x0000001602007224 */ /* 0x010fc400078e020b */
[----:B------:R-:W-:Y:S02]  /*cc00*/  IMAD R34, R34, R23, R15 ;  /* 0x0000001722227224 */ /* 0x000fe400078e020f */
[----:B------:R-:W-:Y:S02]  /*cc10*/  IMAD R3, R0, R14, R3 ;  /* 0x0000000e00037224 */ /* 0x000fe400078e0203 */
[----:B------:R-:W-:-:S03]  /*cc20*/  IMAD.MOV.U32 R0, RZ, RZ, 0x1 ;  /* 0x00000001ff007424 */ /* 0x000fc600078e00ff */
[----:B------:R-:W-:Y:S02]  /*cc30*/  SEL R2, R3, R34, !P3 ;  /* 0x0000002203027207 */ /* 0x000fe40005800000 */
[----:B------:R-:W-:-:S03]  /*cc40*/  SEL R34, R34, R3, !P3 ;  /* 0x0000000322227207 */ /* 0x000fc60005800000 */
[----:B------:R4:W-:Y:S04]  /*cc50*/  STL [R1+0x8], R2 ;  /* 0x0000080201007387 */ /* 0x0009e80000100800 */
.L_x_259:
[----:B------:R0:W-:Y:S01]  /*cc60*/  STL [R1+0xc], R34 ;  /* 0x00000c2201007387 */ /* 0x0001e20000100800 */
[----:B------:R-:W-:-:S13]  /*cc70*/  LOP3.LUT P0, RZ, R0, 0xff, RZ, 0xc0, !PT ;  /* 0x000000ff00ff7812 */ /* 0x000fda000780c0ff */
[----:B0-----:R-:W-:Y:S05]  /*cc80*/  @P0 BRA `(.L_x_262) ;  /* 0xffffff4400200947 */ /* 0x001fea000383ffff */
[----:B------:R-:W-:Y:S05]  /*cc90*/  EXIT ;  /* 0x000000000000794d */ /* 0x000fea0003800000 */
.L_x_4:
[----:B------:R-:W2:Y:S01]  /*cca0*/  LDL R16, [R1+0x4] ;  /* 0x0000040001107983 */ /* 0x000ea20000100800 */
[----:B------:R-:W-:-:S03]  /*ccb0*/  ULDC.64 UR4, c[0x0][0x650] ;  /* 0x0001940000047ab9 */ /* 0x000fc60000000a00 */
[----:B------:R-:W3:Y:S01]  /*ccc0*/  LDL R17, [R1] ;  /* 0x0000000001117983 */ /* 0x000ee20000100800 */
[----:B------:R-:W-:Y:S01]  /*ccd0*/  PRMT R4, RZ, 0x7610, R4 ;  /* 0x00007610ff047816 */ /* 0x000fe20000000004 */
[----:B------:R-:W-:Y:S02]  /*cce0*/  IMAD.MOV.U32 R5, RZ, RZ, -0x1 ;  /* 0xffffffffff057424 */ /* 0x000fe400078e00ff */
[----:B------:R-:W-:Y:S02]  /*ccf0*/  IMAD.MOV.U32 R6, RZ, RZ, -0x1 ;  /* 0xffffffffff067424 */ /* 0x000fe400078e00ff */
[----:B------:R-:W-:Y:S01]  /*cd00*/  IMAD.MOV.U32 R11, RZ, RZ, -0x1 ;  /* 0xffffffffff0b7424 */ /* 0x000fe200078e00ff */
[----:B--2---:R-:W-:-:S04]  /*cd10*/  ISETP.GE.U32.AND P0, PT, R16, UR4, PT ;  /* 0x0000000410007c0c */ /* 0x004fc8000bf06070 */
[----:B---3--:R-:W-:-:S13]  /*cd20*/  ISETP.GE.U32.AND.EX P0, PT, R17, UR5, PT, P0 ;  /* 0x0000000511007c0c */ /* 0x008fda000bf06100 */
[----:B------:R-:W-:Y:S05]  /*cd30*/  @P0 BRA `(.L_x_263) ;  /* 0x00000004005c0947 */ /* 0x000fea0003800000 */
        /* <DEDUP_REMOVED lines=18> */
.L_x_264:
[-CC-:B------:R-:W-:Y:S01]  /*ce60*/  SHF.R.U64 R11, R8, R12.reuse, R9.reuse ;  /* 0x0000000c080b7219 */ /* 0x180fe20000001209 */
[----:B------:R-:W0:Y:S01]  /*ce70*/  LDC.64 R20, c[0x0][0x640] ;  /* 0x00019000ff147b82 */ /* 0x000e220000000a00 */
[----:B------:R-:W-:Y:S01]  /*ce80*/  SHF.R.U32.HI R3, RZ, R12, R9 ;  /* 0x0000000cff037219 */ /* 0x000fe20000011609 */
[----:B------:R-:W-:Y:S01]  /*ce90*/  ULDC UR4, c[0x0][0x150] ;  /* 0x0000540000047ab9 */ /* 0x000fe20000000800 */
[----:B------:R-:W-:Y:S01]  /*cea0*/  IADD3 R7, P0, RZ, -R11, RZ ;  /* 0x8000000bff077210 */ /* 0x000fe20007f1e0ff */
[----:B------:R-:W-:Y:S01]  /*ceb0*/  IMAD.MOV.U32 R4, RZ, RZ, R16 ;  /* 0x000000ffff047224 */ /* 0x000fe200078e0010 */
[----:B------:R-:W-:Y:S01]  /*cec0*/  I2FP.F32.U32 R6, R2 ;  /* 0x0000000200067245 */ /* 0x000fe20000201000 */
[----:B------:R-:W-:Y:S02]  /*ced0*/  IMAD.MOV.U32 R5, RZ, RZ, R17 ;  /* 0x000000ffff057224 */ /* 0x000fe400078e0011 */
[----:B------:R-:W1:Y:S01]  /*cee0*/  LDC R10, c[0x0][0x618] ;  /* 0x00018600ff0a7b82 */ /* 0x000e620000000800 */
[----:B------:R-:W-:-:S02]  /*cef0*/  IMAD.X R3, RZ, RZ, ~R3, P0 ;  /* 0x000000ffff037224 */ /* 0x000fc400000e0e03 */
[----:B------:R-:W-:Y:S01]  /*cf00*/  FMUL R9, R6, UR4 ;  /* 0x0000000406097c20 */ /* 0x000fe20008400000 */
[----:B------:R-:W-:Y:S01]  /*cf10*/  IMAD.WIDE.U32 R4, R7, R14, R4 ;  /* 0x0000000e07047225 */ /* 0x000fe200078e0004 */
[----:B------:R-:W-:-:S03]  /*cf20*/  ULDC UR4, c[0x0][0x154] ;  /* 0x0000550000047ab9 */ /* 0x000fc60000000800 */
[----:B------:R-:W-:Y:S01]  /*cf30*/  IMAD R6, R3, R14, RZ ;  /* 0x0000000e03067224 */ /* 0x000fe200078e02ff */
[----:B------:R-:W2:Y:S01]  /*cf40*/  LDC R13, c[0x0][0x144] ;  /* 0x00005100ff0d7b82 */ /* 0x000ea20000000800 */
[----:B------:R-:W3:Y:S02]  /*cf50*/  F2I.U32.TRUNC.NTZ R9, R9 ;  /* 0x0000000900097305 */ /* 0x000ee4000020f000 */
[----:B------:R-:W-:Y:S02]  /*cf60*/  IMAD R3, R7, R15, R6 ;  /* 0x0000000f07037224 */ /* 0x000fe400078e0206 */
[----:B------:R-:W-:Y:S02]  /*cf70*/  IMAD.MOV.U32 R6, RZ, RZ, -0x1 ;  /* 0xffffffffff067424 */ /* 0x000fe400078e00ff */
[----:B------:R-:W-:Y:S01]  /*cf80*/  IMAD.IADD R3, R5, 0x1, R3 ;  /* 0x0000000105037824 */ /* 0x000fe200078e0203 */
[----:B------:R-:W4:Y:S01]  /*cf90*/  LDC R12, c[0x0][0x608] ;  /* 0x00018200ff0c7b82 */ /* 0x000f220000000800 */
[----:B------:R-:W-:-:S02]  /*cfa0*/  I2FP.F32.U32 R5, R0 ;  /* 0x0000000000057245 */ /* 0x000fc40000201000 */
[----:B0-----:R-:W-:-:S03]  /*cfb0*/  ISETP.NE.U32.AND P0, PT, R20, RZ, PT ;  /* 0x000000ff1400720c */ /* 0x001fc60003f05070 */
[----:B------:R-:W-:Y:S01]  /*cfc0*/  FMUL R5, R5, UR4 ;  /* 0x0000000405057c20 */ /* 0x000fe20008400000 */
[----:B------:R-:W-:Y:S01]  /*cfd0*/  ISETP.NE.AND.EX P0, PT, R21, RZ, PT, P0 ;  /* 0x000000ff1500720c */ /* 0x000fe20003f05300 */
[----:B------:R-:W0:Y:S01]  /*cfe0*/  LDC R7, c[0x0][0x658] ;  /* 0x00019600ff077b82 */ /* 0x000e220000000800 */
[-C--:B-1----:R-:W-:Y:S01]  /*cff0*/  SHF.R.U64 R8, R4, R10.reuse, R3 ;  /* 0x0000000a04087219 */ /* 0x082fe20000001203 */
[----:B---3--:R-:W-:Y:S01]  /*d000*/  IMAD.MOV R4, RZ, RZ, -R9 ;  /* 0x000000ffff047224 */ /* 0x008fe200078e0a09 */
[----:B------:R-:W-:Y:S02]  /*d010*/  SHF.R.U32.HI R3, RZ, R10, R3 ;  /* 0x0000000aff037219 */ /* 0x000fe40000011603 */
[----:B------:R1:W3:Y:S03]  /*d020*/  F2I.U32.TRUNC.NTZ R10, R5 ;  /* 0x00000005000a7305 */ /* 0x0002e6000020f000 */
[----:B------:R-:W1:Y:S01]  /*d030*/  LDC R17, c[0x0][0x148] ;  /* 0x00005200ff117b82 */ /* 0x000e620000000800 */
[----:B--2---:R-:W-:-:S02]  /*d040*/  IMAD R19, R13, R4, R2 ;  /* 0x000000040d137224 */ /* 0x004fc400078e0202 */
[----:B------:R-:W-:-:S05]  /*d050*/  IMAD.MOV.U32 R4, RZ, RZ, 0x1 ;  /* 0x00000001ff047424 */ /* 0x000fca00078e00ff */
[----:B------:R-:W2:Y:S01]  /*d060*/  LDC R14, c[0x0][0x600] ;  /* 0x00018000ff0e7b82 */ /* 0x000ea20000000800 */
[-CC-:B----4-:R-:W-:Y:S02]  /*d070*/  SHF.R.U64 R13, R8, R12.reuse, R3.reuse ;  /* 0x0000000c080d7219 */ /* 0x190fe40000001203 */
[----:B------:R-:W-:-:S05]  /*d080*/  SHF.R.U32.HI R2, RZ, R12, R3 ;  /* 0x0000000cff027219 */ /* 0x000fca0000011603 */
[----:B------:R-:W4:Y:S01]  /*d090*/  LDC R16, c[0x0][0x648] ;  /* 0x00019200ff107b82 */ /* 0x000f220000000800 */
[-CC-:B0-----:R-:W-:Y:S02]  /*d0a0*/  SHF.R.U64 R15, R13, R7.reuse, R2.reuse ;  /* 0x000000070d0f7219 */ /* 0x181fe40000001202 */
[-C--:B------:R-:W-:Y:S02]  /*d0b0*/  SHF.L.U32 R6, R6, R7.reuse, RZ ;  /* 0x0000000706067219 */ /* 0x080fe400000006ff */
[-C--:B------:R-:W-:Y:S01]  /*d0c0*/  SHF.R.U32.HI R3, RZ, R7.reuse, R2 ;  /* 0x00000007ff037219 */ /* 0x080fe20000011602 */
[----:B------:R-:W-:Y:S01]  /*d0d0*/  IMAD.MOV.U32 R2, RZ, RZ, R15 ;  /* 0x000000ffff027224 */ /* 0x000fe200078e000f */
[----:B------:R-:W-:Y:S01]  /*d0e0*/  SHF.L.U32 R12, R4, R7, RZ ;  /* 0x00000007040c7219 */ /* 0x000fe200000006ff */
[----:B------:R-:W0:Y:S01]  /*d0f0*/  LDC R18, c[0x0][0x638] ;  /* 0x00018e00ff127b82 */ /* 0x000e220000000800 */
[----:B------:R-:W-:-:S07]  /*d100*/  LOP3.LUT R22, RZ, R6, RZ, 0x33, !PT ;  /* 0x00000006ff167212 */ /* 0x000fce00078e33ff */
        /* <DEDUP_REMOVED lines=12> */
.L_x_265:
[----:B----4-:R-:W-:Y:S01]  /*d1d0*/  SHF.R.U64 R3, R2, R16, R3 ;  /* 0x0000001002037219 */ /* 0x010fe20000001203 */
[----:B--2---:R-:W-:Y:S01]  /*d1e0*/  VIADD R5, R14, 0xffffffff ;  /* 0xffffffff0e057836 */ /* 0x004fe20000000000 */
[----:B------:R-:W-:Y:S01]  /*d1f0*/  LOP3.LUT R2, R13, R22, RZ, 0xc0, !PT ;  /* 0x000000160d027212 */ /* 0x000fe200078ec0ff */
[----:B------:R-:W-:Y:S02]  /*d200*/  IMAD.MOV R10, RZ, RZ, -R10 ;  /* 0x000000ffff0a7224 */ /* 0x000fe400078e0a0a */
[----:B------:R-:W-:Y:S02]  /*d210*/  IMAD.MOV R4, RZ, RZ, -R3 ;  /* 0x000000ffff047224 */ /* 0x000fe400078e0a03 */
[----:B------:R-:W-:Y:S01]  /*d220*/  IMAD R2, R12, R3, R2 ;  /* 0x000000030c027224 */ /* 0x000fe200078e0202 */
[----:B------:R-:W-:Y:S01]  /*d230*/  LOP3.LUT R3, R8, R5, RZ, 0xc0, !PT ;  /* 0x0000000508037212 */ /* 0x000fe200078ec0ff */
[----:B------:R-:W-:Y:S02]  /*d240*/  @P3 IMAD R19, R17, R10, R0 ;  /* 0x0000000a11133224 */ /* 0x000fe400078e0200 */
[----:B0-----:R-:W-:-:S02]  /*d250*/  IMAD R0, R4, R18, R15 ;  /* 0x0000001204007224 */ /* 0x001fc400078e020f */
[----:B------:R-:W-:Y:S02]  /*d260*/  IMAD R5, R2, R23, R19 ;  /* 0x0000001702057224 */ /* 0x000fe400078e0213 */
[----:B------:R-:W-:Y:S02]  /*d270*/  IMAD R0, R0, R14, R3 ;  /* 0x0000000e00007224 */ /* 0x000fe400078e0203 */
[----:B------:R-:W-:-:S03]  /*d280*/  IMAD.MOV.U32 R4, RZ, RZ, 0x1 ;  /* 0x00000001ff047424 */ /* 0x000fc600078e00ff */
[----:B------:R-:W-:Y:S02]  /*d290*/  SEL R6, R0, R5, !P3 ;  /* 0x0000000500067207 */ /* 0x000fe40005800000 */
[----:B------:R-:W-:-:S07]  /*d2a0*/  SEL R5, R5, R0, !P3 ;  /* 0x0000000005057207 */ /* 0x000fce0005800000 */
.L_x_263:
[----:B------:R-:W-:-:S08]  /*d2b0*/  NOP ;  /* 0x0000000000007918 */ /* 0x000fd00000000000 */
[----:B------:R-:W0:-:S00]  /*d2c0*/  USETMAXREG.DEALLOC.CTAPOOL 0x28 ;  /* 0x00000028000079c8 */ /* 0x000e0000080e0500 */
[----:B------:R-:W-:-:S13]  /*d2d0*/  ISETP.NE.AND P0, PT, RZ, UR6, PT ;  /* 0x00000006ff007c0c */ /* 0x000fda000bf05270 */
[----:B------:R-:W-:Y:S05]  /*d2e0*/  @P0 EXIT ;  /* 0x000000000000094d */ /* 0x000fea0003800000 */
[----:B0-----:R-:W-:Y:S01]  /*d2f0*/  LOP3.LUT P0, RZ, R4, 0xff, RZ, 0xc0, !PT ;  /* 0x000000ff04ff7812 */ /* 0x001fe2000780c0ff */
[----:B------:R-:W-:Y:S02]  /*d300*/  IMAD.MOV.U32 R0, RZ, RZ, 0x1 ;  /* 0x00000001ff007424 */ /* 0x000fe400078e00ff */
[----:B------:R-:W-:-:S10]  /*d310*/  IMAD.MOV.U32 R8, RZ, RZ, RZ ;  /* 0x000000ffff087224 */ /* 0x000fd400078e00ff */
[----:B------:R-:W-:Y:S05]  /*d320*/  @!P0 BRA `(.L_x_266) ;  /* 0x0000000c00508947 */ /* 0x000fea0003800000 */
[----:B------:R-:W0:Y:S01]  /*d330*/  S2R R2, SR_TID.X ;  /* 0x0000000000027919 */ /* 0x000e220000002100 */
[----:B------:R-:W-:Y:S01]  /*d340*/  ULDC UR4, c[0x0][0x28c] ;  /* 0x0000a30000047ab9 */ /* 0x000fe20000000800 */
[----:B------:R-:W-:Y:S01]  /*d350*/  ULDC UR5, c[0x0][0x600] ;  /* 0x0001800000057ab9 */ /* 0x000fe20000000800 */
[----:B------:R-:W-:Y:S01]  /*d360*/  UIADD3 UR11, UR4, 0x3f, URZ ;  /* 0x0000003f040b7890 */ /* 0x000fe2000fffe03f */
[----:B------:R-:W-:Y:S01]  /*d370*/  BSSY B0, `(.L_x_266) ;  /* 0x00000cf000007945 */ /* 0x000fe20003800000 */
[----:B------:R-:W-:Y:S01]  /*d380*/  ULDC UR6, c[0x0][0x658] ;  /* 0x0001960000067ab9 */ /* 0x000fe20000000800 */
[----:B------:R-:W-:Y:S01]  /*d390*/  UMOV UR9, 0xffffffff ;  /* 0xffffffff00097882 */ /* 0x000fe20000000000 */
[----:B------:R-:W-:Y:S01]  /*d3a0*/  UMOV UR12, 0x1 ;  /* 0x00000001000c7882 */ /* 0x000fe20000000000 */
[----:B------:R-:W-:Y:S01]  /*d3b0*/  UIADD3 UR4, UR5, -0x1, URZ ;  /* 0xffffffff05047890 */ /* 0x000fe2000fffe03f */
[----:B------:R-:W-:Y:S01]  /*d3c0*/  IMAD.MOV.U32 R9, RZ, RZ, 0x1 ;  /* 0x00000001ff097424 */ /* 0x000fe200078e00ff */
[----:B------:R-:W-:Y:S01]  /*d3d0*/  USHF.L.U32 UR10, UR9, UR6, URZ ;  /* 0x00000006090a7299 */ /* 0x000fe2000800063f */
[----:B------:R-:W-:Y:S01]  /*d3e0*/  IMAD.MOV.U32 R0, RZ, RZ, 0x1 ;  /* 0x00000001ff007424 */ /* 0x000fe200078e00ff */
[----:B------:R-:W-:Y:S01]  /*d3f0*/  USHF.L.U32 UR5, UR12, UR6, URZ ;  /* 0x000000060c057299 */ /* 0x000fe2000800063f */
[----:B------:R-:W-:Y:S01]  /*d400*/  IMAD.MOV.U32 R8, RZ, RZ, RZ ;  /* 0x000000ffff087224 */ /* 0x000fe200078e00ff */
[----:B------:R-:W-:Y:S01]  /*d410*/  USHF.R.S32.HI UR12, URZ, 0x1f, UR11 ;  /* 0x0000001f3f0c7899 */ /* 0x000fe2000801140b */
[----:B------:R-:W-:Y:S01]  /*d420*/  ULDC UR8, c[0x0][0xc] ;  /* 0x0000030000087ab9 */ /* 0x000fe20000000800 */
[----:B------:R-:W-:-:S02]  /*d430*/  ULDC UR9, c[0x0][0x10] ;  /* 0x0000040000097ab9 */ /* 0x000fc40000000800 */
[----:B------:R-:W-:Y:S02]  /*d440*/  ULEA.HI UR12, UR12, UR11, URZ, 0x6 ;  /* 0x0000000b0c0c7291 */ /* 0x000fe4000f8f303f */
[----:B------:R-:W-:Y:S02]  /*d450*/  UIMAD.WIDE.U32 UR8, UR8, UR9, URZ ;  /* 0x00000009080872a5 */ /* 0x000fe4000f8e003f */
[----:B------:R-:W-:Y:S02]  /*d460*/  ULOP3.LUT UR6, URZ, UR10, URZ, 0x33, !UPT ;  /* 0x0000000a3f067292 */ /* 0x000fe4000f8e333f */
[----:B------:R-:W-:Y:S01]  /*d470*/  USHF.R.S32.HI UR19, URZ, 0x6, UR12 ;  /* 0x000000063f137899 */ /* 0x000fe2000801140c */
[----:B------:R-:W-:Y:S01]  /*d480*/  ULDC UR10, c[0x0][0x14] ;  /* 0x00000500000a7ab9 */ /* 0x000fe20000000800 */
[----:B------:R-:W-:Y:S02]  /*d490*/  ULOP3.LUT UR26, UR7, 0x2, URZ, 0xfc, !UPT ;  /* 0x00000002071a7892 */ /* 0x000fe4000f8efc3f */
[----:B------:R-:W-:-:S02]  /*d4a0*/  UIMAD.WIDE.U32 UR22, UR8, UR10, URZ ;  /* 0x0000000a081672a5 */ /* 0x000fc4000f8e003f */
[----:B------:R-:W-:Y:S01]  /*d4b0*/  UIMAD UR13, UR9, UR10, URZ ;  /* 0x0000000a090d72a4 */ /* 0x000fe2000f8e023f */
[C---:B0-----:R-:W-:Y:S01]  /*d4c0*/  LOP3.LUT P2, RZ, R2.reuse, 0x7f, RZ, 0xc0, !PT ;  /* 0x0000007f02ff7812 */ /* 0x041fe2000784c0ff */
[----:B------:R-:W-:Y:S01]  /*d4d0*/  UIADD3 UR27, UR19, 0x1, URZ ;  /* 0x00000001131b7890 */ /* 0x000fe2000fffe03f */
[----:B------:R-:W-:Y:S01]  /*d4e0*/  LOP3.LUT P0, RZ, R2, 0x1f, RZ, 0xc0, !PT ;  /* 0x0000001f02ff7812 */ /* 0x000fe2000780c0ff */
[----:B------:R-:W-:Y:S01]  /*d4f0*/  UIADD3 UR13, UR23, UR13, URZ ;  /* 0x0000000d170d7290 */ /* 0x000fe2000fffe03f */
[----:B------:R-:W-:Y:S02]  /*d500*/  ULDC.64 UR24, c[0x0][0x198] ;  /* 0x0000660000187ab9 */ /* 0x000fe40000000a00 */
[----:B------:R-:W-:-:S13]  /*d510*/  PLOP3.LUT P0, PT, P0, P2, PT, 0x8a, 0x0 ;  /* 0x000000000000781c */ /* 0x000fda0000705172 */
.L_x_278:
[----:B------:R-:W-:-:S03]  /*d520*/  UMOV UR8, 0xffffffff ;  /* 0xffffffff00087882 */ /* 0x000fc60000000000 */
[----:B------:R-:W-:Y:S05]  /*d530*/  BRA.DIV UR8, `(.L_x_267) ;  /* 0x0000001208987947 */ /* 0x000fea000b800000 */
[----:B------:R-:W-:-:S13]  /*d540*/  ELECT P1, URZ, PT ;  /* 0x00000000003f782f */ /* 0x000fda0003820000 */
.L_x_295:
[----:B------:R-:W0:Y:S01]  /*d550*/  LDC R2, c[0x0][0x28c] ;  /* 0x0000a300ff027b82 */ /* 0x000e220000000800 */
[----:B------:R-:W-:Y:S01]  /*d560*/  BSSY B1, `(.L_x_268) ;  /* 0x0000038000017945 */ /* 0x000fe20003800000 */
[----:B0-----:R-:W-:-:S13]  /*d570*/  ISETP.LT.OR P1, PT, R2, 0x1, !P1 ;  /* 0x000000010200780c */ /* 0x001fda0004f21670 */
[----:B------:R-:W-:Y:S05]  /*d580*/  @P1 BRA `(.L_x_269) ;  /* 0x0000000000d41947 */ /* 0x000fea0003800000 */
[----:B------:R-:W-:Y:S02]  /*d590*/  IMAD R6, R6, 0xe0, RZ ;  /* 0x000000e006067824 */ /* 0x000fe400078e02ff */
[----:B------:R-:W-:Y:S02]  /*d5a0*/  IMAD.SHL.U32 R7, R5, 0x80, RZ ;  /* 0x0000008005077824 */ /* 0x000fe400078e00ff */
[----:B------:R-:W-:Y:S02]  /*d5b0*/  IMAD.MOV.U32 R12, RZ, RZ, RZ ;  /* 0x000000ffff0c7224 */ /* 0x000fe400078e00ff */
[----:B------:R-:W-:Y:S02]  /*d5c0*/  IMAD.U32 R14, RZ, RZ, UR27 ;  /* 0x0000001bff0e7e24 */ /* 0x000fe4000f8e00ff */
[----:B------:R-:W-:Y:S02]  /*d5d0*/  IMAD.MOV.U32 R2, RZ, RZ, R0 ;  /* 0x000000ffff027224 */ /* 0x000fe400078e0000 */
[----:B------:R-:W-:-:S07]  /*d5e0*/  IMAD.MOV.U32 R3, RZ, RZ, R8 ;  /* 0x000000ffff037224 */ /* 0x000fce00078e0008 */
.L_x_273:
[----:B------:R-:W0:Y:S01]  /*d5f0*/  S2R R5, SR_CgaCtaId ;  /* 0x0000000000057919 */ /* 0x000e220000008800 */
[----:B------:R-:W-:-:S04]  /*d600*/  MOV R4, 0x400 ;  /* 0x0000040000047802 */ /* 0x000fc80000000f00 */
[----:B0-----:R-:W-:Y:S02]  /*d610*/  LEA R10, R5, R4, 0x18 ;  /* 0x00000004050a7211 */ /* 0x001fe400078ec0ff */
[----:B------:R-:W-:Y:S01]  /*d620*/  SHF.L.U32 R4, R2, 0x1f, RZ ;  /* 0x0000001f02047819 */ /* 0x000fe200000006ff */
[----:B------:R-:W0:Y:S02]  /*d630*/  @!P2 LDC R5, c[0x0][0x500] ;  /* 0x00014000ff05ab82 */ /* 0x000e240000000800 */
[----:B------:R-:W-:-:S04]  /*d640*/  IMAD R13, R3, 0x8, R10 ;  /* 0x00000008030d7824 */ /* 0x000fc800078e020a */
[----:B------:R-:W1:Y:S02]  /*d650*/  SYNCS.PHASECHK.TRANS64.TRYWAIT P1, [R13+URZ+0x50], R4 ;  /* 0x000050040d0075a7 */ /* 0x000e64000802017f */
[----:B-1----:R-:W-:Y:S05]  /*d660*/  @!P1 BRA `(.L_x_270) ;  /* 0x00000010006c9947 */ /* 0x002fea0003800000 */
.L_x_296:
[----:B------:R-:W-:Y:S01]  /*d670*/  UPRMT UR8, UR26, 0x9910, URZ ;  /* 0x000099101a087896 */ /* 0x000fe2000800003f */
[----:B0-----:R0:W-:Y:S03]  /*d680*/  @!P2 SYNCS.ARRIVE.TRANS64 RZ, [R13+URZ], R5 ;  /* 0x000000050dffa9a7 */ /* 0x0011e6000800003f */
[----:B------:R-:W-:-:S06]  /*d690*/  UISETP.NE.AND UP0, UPT, UR8, 0x2, UPT ;  /* 0x000000020800788c */ /* 0x000fcc000bf05270 */
[----:B------:R-:W-:-:S13]  /*d6a0*/  PLOP3.LUT P1, PT, PT, PT, UP0, 0x80, 0x0 ;  /* 0x000000000000781c */ /* 0x000fda0003f2f008 */
[----:B0-----:R-:W-:Y:S05]  /*d6b0*/  @P1 BRA `(.L_x_271) ;  /* 0x0000000000041947 */ /* 0x001fea0003800000 */
[----:B------:R-:W-:Y:S01]  /*d6c0*/  BPT.TRAP 0x1 ;  /* 0x000000040000795c */ /* 0x000fe20000300000 */
.L_x_271:
[----:B------:R-:W-:Y:S05]  /*d6d0*/  @P0 BRA `(.L_x_272) ;  /* 0x0000000000040947 */ /* 0x000fea0003800000 */
[----:B------:R-:W-:Y:S01]  /*d6e0*/  BPT.TRAP 0x1 ;  /* 0x000000040000795c */ /* 0x000fe20000300000 */
.L_x_272:
[--C-:B-1----:R-:W-:Y:S01]  /*d6f0*/  IMAD R4, R3, 0x2000, R10.reuse ;  /* 0x0000200003047824 */ /* 0x102fe200078e020a */
[----:B------:R-:W-:Y:S01]  /*d700*/  R2UR UR20, R7 ;  /* 0x00000000071472ca */ /* 0x000fe200000e0000 */
[----:B------:R-:W-:Y:S01]  /*d710*/  IMAD R10, R3, 0x3800, R10 ;  /* 0x00003800030a7824 */ /* 0x000fe200078e020a */
[----:B------:R-:W-:Y:S01]  /*d720*/  R2UR UR9, R13 ;  /* 0x000000000d0972ca */ /* 0x000fe200000e0000 */
[----:B------:R-:W-:Y:S01]  /*d730*/  VIADD R14, R14, 0xffffffff ;  /* 0xffffffff0e0e7836 */ /* 0x000fe20000000000 */
[----:B------:R-:W-:Y:S01]  /*d740*/  R2UR UR8, R4 ;  /* 0x00000000040872ca */ /* 0x000fe200000e0000 */
[----:B------:R-:W-:Y:S01]  /*d750*/  UIADD3 UR14, UP0, UR24, 0xf0, URZ ;  /* 0x000000f0180e7890 */ /* 0x000fe2000ff1e03f */
[----:B------:R-:W-:Y:S01]  /*d760*/  R2UR UR11, R10 ;  /* 0x000000000a0b72ca */ /* 0x000fe200000e0000 */
[----:B------:R-:W-:Y:S01]  /*d770*/  UIADD3 UR28, UP1, UR24, 0x1f0, URZ ;  /* 0x000001f0181c7890 */ /* 0x000fe2000ff3e03f */
[----:B------:R-:W-:Y:S01]  /*d780*/  R2UR UR10, R12 ;  /* 0x000000000c0a72ca */ /* 0x000fe200000e0000 */
[----:B------:R-:W-:Y:S01]  /*d790*/  UIADD3.X UR15, URZ, UR25, URZ, UP0, !UPT ;  /* 0x000000193f0f7290 */ /* 0x000fe200087fe43f */
[----:B------:R-:W-:Y:S01]  /*d7a0*/  R2UR UR12, R11 ;  /* 0x000000000b0c72ca */ /* 0x000fe200000e0000 */
[----:B------:R-:W-:Y:S01]  /*d7b0*/  VIADD R3, R3, 0x1 ;  /* 0x0000000103037836 */ /* 0x000fe20000000000 */
[----:B------:R-:W-:Y:S01]  /*d7c0*/  R2UR UR21, R6 ;  /* 0x00000000061572ca */ /* 0x000fe200000e0000 */
[----:B------:R-:W-:Y:S01]  /*d7d0*/  UIADD3.X UR29, URZ, UR25, URZ, UP1, !UPT ;  /* 0x000000193f1d7290 */ /* 0x000fe20008ffe43f */
[----:B------:R-:W-:Y:S01]  /*d7e0*/  ISETP.GT.AND P4, PT, R14, 0x1, PT ;  /* 0x000000010e00780c */ /* 0x000fe20003f84270 */
[----:B------:R-:W-:Y:S01]  /*d7f0*/  UMOV UR16, 0x0 ;  /* 0x0000000000107882 */ /* 0x000fe20000000000 */
[----:B------:R-:W-:Y:S01]  /*d800*/  UMOV UR17, 0x10000000 ;  /* 0x1000000000117882 */ /* 0x000fe20000000000 */
[----:B------:R-:W-:Y:S01]  /*d810*/  UIADD3 UR8, UR8, 0x180, URZ ;  /* 0x0000018008087890 */ /* 0x000fe2000fffe03f */
[----:B------:R-:W-:Y:S01]  /*d820*/  ISETP.NE.AND P1, PT, R3, 0xa, PT ;  /* 0x0000000a0300780c */ /* 0x000fe20003f25270 */
[----:B------:R-:W-:Y:S01]  /*d830*/  UIADD3 UR18, UR11, 0x14180, URZ ;  /* 0x000141800b127890 */ /* 0x000fe2000fffe03f */
[----:B------:R-:W-:-:S02]  /*d840*/  VIADD R12, R12, 0x40 ;  /* 0x000000400c0c7836 */ /* 0x000fc40000000000 */
[----:B------:R-:W-:Y:S01]  /*d850*/  UMOV UR11, UR20 ;  /* 0x00000014000b7c82 */ /* 0x000fe20008000000 */
[----:B------:R-:W-:Y:S02]  /*d860*/  SEL R5, RZ, 0x1, P1 ;  /* 0x00000001ff057807 */ /* 0x000fe40000800000 */
[----:B------:R-:W-:Y:S01]  /*d870*/  SEL R3, R3, RZ, P1 ;  /* 0x000000ff03037207 */ /* 0x000fe20000800000 */
[----:B------:R0:W-:Y:S01]  /*d880*/  UTMALDG.3D [UR8], [UR14], desc[UR16] ;  /* 0x000010080e0075b4 */ /* 0x0001e20008011000 */
[----:B------:R-:W-:Y:S01]  /*d890*/  LOP3.LUT R2, R2, R5, RZ, 0x3c, !PT ;  /* 0x0000000502027212 */ /* 0x000fe200078e3cff */
[----:B0-----:R-:W-:Y:S01]  /*d8a0*/  UMOV UR8, UR18 ;  /* 0x0000001200087c82 */ /* 0x001fe20008000000 */
[----:B------:R-:W-:Y:S02]  /*d8b0*/  UMOV UR11, UR21 ;  /* 0x00000015000b7c82 */ /* 0x000fe40008000000 */
[----:B------:R0:W-:Y:S02]  /*d8c0*/  UTMALDG.3D [UR8], [UR28], desc[UR16] ;  /* 0x000010081c0075b4 */ /* 0x0001e40008011000 */
[----:B0-----:R-:W-:Y:S05]  /*d8d0*/  @P4 BRA `(.L_x_273) ;  /* 0xfffffffc00444947 */ /* 0x001fea000383ffff */
.L_x_269:
[----:B------:R-:W-:Y:S05]  /*d8e0*/  BSYNC B1 ;  /* 0x0000000000017941 */ /* 0x000fea0003800000 */
.L_x_268:
[----:B------:R-:W2:Y:S01]  /*d8f0*/  LDL.LU R15, [R1] ;  /* 0x00000000010f7983 */ /* 0x000ea20000300800 */
[----:B------:R-:W-:Y:S01]  /*d900*/  LOP3.LUT P5, RZ, R9, 0xff, RZ, 0xc0, !PT ;  /* 0x000000ff09ff7812 */ /* 0x000fe200078ac0ff */
[----:B------:R-:W-:Y:S01]  /*d910*/  VIADD R8, R8, UR19 ;  /* 0x0000001308087c36 */ /* 0x000fe20008000000 */
[----:B------:R-:W-:Y:S01]  /*d920*/  ULDC.64 UR8, c[0x0][0x650] ;  /* 0x0001940000087ab9 */ /* 0x000fe20000000a00 */
[----:B------:R-:W3:Y:S01]  /*d930*/  LDL.LU R13, [R1+0x4] ;  /* 0x00000400010d7983 */ /* 0x000ee20000300800 */
[----:B------:R-:W-:Y:S01]  /*d940*/  IMAD.U32 R5, RZ, RZ, UR19 ;  /* 0x00000013ff057e24 */ /* 0x000fe2000f8e00ff */
[----:B------:R-:W-:Y:S01]  /*d950*/  UISETP.GE.U32.AND UP0, UPT, UR19, 0xa, UPT ;  /* 0x0000000a1300788c */ /* 0x000fe2000bf06070 */
[----:B------:R-:W-:Y:S01]  /*d960*/  ISETP.GT.U32.AND P1, PT, R8, 0x9, PT ;  /* 0x000000090800780c */ /* 0x000fe20003f24070 */
[----:B------:R-:W-:Y:S01]  /*d970*/  BSSY B1, `(.L_x_274) ;  /* 0x000006c000017945 */ /* 0x000fe20003800000 */
[----:B------:R-:W-:Y:S01]  /*d980*/  IMAD.MOV.U32 R6, RZ, RZ, -0x1 ;  /* 0xffffffffff067424 */ /* 0x000fe200078e00ff */
[----:B------:R-:W-:Y:S01]  /*d990*/  PRMT R9, RZ, 0x7610, R9 ;  /* 0x00007610ff097816 */ /* 0x000fe20000000009 */
[----:B------:R-:W-:Y:S01]  /*d9a0*/  IMAD.MOV.U32 R11, RZ, RZ, -0x1 ;  /* 0xffffffffff0b7424 */ /* 0x000fe200078e00ff */
[----:B------:R-:W-:-:S02]  /*d9b0*/  ISETP.LT.U32.AND P1, PT, R5, 0xa, P1 ;  /* 0x0000000a0500780c */ /* 0x000fc40000f21070 */
[----:B------:R-:W0:Y:S01]  /*d9c0*/  @P5 S2R R3, SR_CgaCtaId ;  /* 0x0000000000035919 */ /* 0x000e220000008800 */
[----:B------:R-:W-:Y:S02]  /*d9d0*/  @P5 MOV R2, 0x400 ;  /* 0x0000040000025802 */ /* 0x000fe40000000f00 */
[----:B------:R-:W-:Y:S02]  /*d9e0*/  PLOP3.LUT P4, PT, PT, PT, UP0, 0x80, 0x0 ;  /* 0x000000000000781c */ /* 0x000fe40003f8f008 */
[----:B0-----:R-:W-:Y:S01]  /*d9f0*/  @P5 LEA R4, R3, R2, 0x18 ;  /* 0x0000000203045211 */ /* 0x001fe200078ec0ff */
[----:B------:R-:W-:-:S03]  /*da00*/  IMAD.WIDE.U32 R2, R8, -0x33333333, RZ ;  /* 0xcccccccd08027825 */ /* 0x000fc600078e00ff */
[----:B------:R0:W-:Y:S02]  /*da10*/  @P5 SYNCS.ARRIVE.TRANS64.A1T0 RZ, [R4+URZ+0xb8], RZ ;  /* 0x0000b8ff04ff59a7 */ /* 0x0001e4000810003f */
[----:B------:R-:W-:Y:S02]  /*da20*/  SHF.R.U32.HI R5, RZ, 0x3, R3 ;  /* 0x00000003ff057819 */ /* 0x000fe40000011603 */
[----:B------:R-:W-:Y:S02]  /*da30*/  SEL R3, RZ, 0x1, !P1 ;  /* 0x00000001ff037807 */ /* 0x000fe40004800000 */
[----:B------:R-:W-:Y:S01]  /*da40*/  PRMT R2, RZ, 0x7610, R2 ;  /* 0x00007610ff027816 */ /* 0x000fe20000000002 */
[----:B------:R-:W-:Y:S01]  /*da50*/  IMAD R8, R5, -0xa, R8 ;  /* 0xfffffff605087824 */ /* 0x000fe200078e0208 */
[----:B------:R-:W-:-:S04]  /*da60*/  LOP3.LUT R0, R0, R3, RZ, 0x3c, !PT ;  /* 0x0000000300007212 */ /* 0x000fc800078e3cff */
[----:B------:R-:W-:Y:S01]  /*da70*/  @P4 LOP3.LUT R0, R0, 0x1, R5, 0x78, !PT ;  /* 0x0000000100004812 */ /* 0x000fe200078e7805 */
[----:B------:R-:W-:Y:S01]  /*da80*/  IMAD.MOV.U32 R5, RZ, RZ, -0x1 ;  /* 0xffffffffff057424 */ /* 0x000fe200078e00ff */
[----:B---3--:R-:W-:-:S04]  /*da90*/  IADD3 R13, P5, R13, UR22, RZ ;  /* 0x000000160d0d7c10 */ /* 0x008fc8000ffbe0ff */
[----:B--2---:R-:W-:Y:S01]  /*daa0*/  IADD3.X R15, R15, UR13, RZ, P5, !PT ;  /* 0x0000000d0f0f7c10 */ /* 0x004fe2000affe4ff */
[----:B------:R0:W-:Y:S01]  /*dab0*/  STL [R1+0x4], R13 ;  /* 0x0000040d01007387 */ /* 0x0001e20000100800 */
[----:B------:R-:W-:-:S03]  /*dac0*/  ISETP.GE.U32.AND P1, PT, R13, UR8, PT ;  /* 0x000000080d007c0c */ /* 0x000fc6000bf26070 */
[----:B------:R0:W-:Y:S01]  /*dad0*/  STL [R1], R15 ;  /* 0x0000000f01007387 */ /* 0x0001e20000100800 */
[----:B------:R-:W-:-:S13]  /*dae0*/  ISETP.GE.U32.AND.EX P1, PT, R15, UR9, PT, P1 ;  /* 0x000000090f007c0c */ /* 0x000fda000bf26110 */
[----:B0-----:R-:W-:Y:S05]  /*daf0*/  @P1 BRA `(.L_x_275) ;  /* 0x00000004004c1947 */ /* 0x001fea0003800000 */
[----:B------:R-:W-:Y:S01]  /*db00*/  ULDC.64 UR8, c[0x0][0x628] ;  /* 0x00018a0000087ab9 */ /* 0x000fe20000000a00 */
[----:B------:R-:W0:Y:S01]  /*db10*/  S2R R12, SR_CTAID.X ;  /* 0x00000000000c7919 */ /* 0x000e220000002500 */
[----:B------:R-:W-:Y:S01]  /*db20*/  ISETP.NE.U32.AND P1, PT, RZ, UR8, PT ;  /* 0x00000008ff007c0c */ /* 0x000fe2000bf25070 */
[----:B------:R-:W-:Y:S01]  /*db30*/  ULDC UR11, c[0x0][0x630] ;  /* 0x00018c00000b7ab9 */ /* 0x000fe20000000800 */
[----:B------:R-:W-:Y:S01]  /*db40*/  IMAD.MOV.U32 R2, RZ, RZ, R13 ;  /* 0x000000ffff027224 */ /* 0x000fe200078e000d */
[----:B------:R-:W1:Y:S01]  /*db50*/  S2R R10, SR_CTAID.Y ;  /* 0x00000000000a7919 */ /* 0x000e620000002600 */
[----:B------:R-:W-:Y:S01]  /*db60*/  ISETP.NE.AND.EX P1, PT, RZ, UR9, PT, P1 ;  /* 0x00000009ff007c0c */ /* 0x000fe2000bf25310 */
[----:B------:R-:W-:-:S12]  /*db70*/  IMAD.MOV.U32 R3, RZ, RZ, R15 ;  /* 0x000000ffff037224 */ /* 0x000fd800078e000f */
[----:B------:R-:W-:Y:S05]  /*db80*/  @!P1 BRA `(.L_x_276) ;  /* 0x0000000000289947 */ /* 0x000fea0003800000 */
[----:B------:R-:W-:Y:S02]  /*db90*/  ULDC UR10, c[0x0][0x634] ;  /* 0x00018d00000a7ab9 */ /* 0x000fe40000000800 */
[----:B------:R-:W-:-:S05]  /*dba0*/  IADD3 R7, P1, R13, UR10, RZ ;  /* 0x0000000a0d077c10 */ /* 0x000fca000ff3e0ff */
[----:B------:R-:W-:-:S04]  /*dbb0*/  IMAD.X R11, RZ, RZ, R15, P1 ;  /* 0x000000ffff0b7224 */ /* 0x000fc800008e060f */
[----:B------:R-:W-:-:S04]  /*dbc0*/  IMAD.WIDE.U32 R4, R11, UR8, RZ ;  /* 0x000000080b047c25 */ /* 0x000fc8000f8e00ff */
[----:B------:R-:W-:-:S04]  /*dbd0*/  IMAD.WIDE.U32 R4, P1, R7, UR9, R4 ;  /* 0x0000000907047c25 */ /* 0x000fc8000f820004 */
[----:B------:R-:W-:-:S04]  /*dbe0*/  IMAD.WIDE.U32 R6, R7, UR8, RZ ;  /* 0x0000000807067c25 */ /* 0x000fc8000f8e00ff */
[----:B------:R-:W-:Y:S01]  /*dbf0*/  IMAD.X R3, RZ, RZ, RZ, P1 ;  /* 0x000000ffff037224 */ /* 0x000fe200008e06ff */
[----:B------:R-:W-:Y:S01]  /*dc00*/  IADD3 RZ, P1, R7, R4, RZ ;  /* 0x0000000407ff7210 */ /* 0x000fe20007f3e0ff */
[----:B------:R-:W-:-:S04]  /*dc10*/  IMAD.MOV.U32 R2, RZ, RZ, R5 ;  /* 0x000000ffff027224 */ /* 0x000fc800078e0005 */
[----:B------:R-:W-:-:S08]  /*dc20*/  IMAD.WIDE.U32.X R2, R11, UR9, R2, P1 ;  /* 0x000000090b027c25 */ /* 0x000fd000088e0402 */
.L_x_276:
[--C-:B------:R-:W-:Y:S01]  /*dc30*/  SHF.R.U64 R11, R2, UR11, R3.reuse ;  /* 0x0000000b020b7c19 */ /* 0x100fe20008001203 */
[----:B------:R-:W-:Y:S01]  /*dc40*/  ULDC.64 UR8, c[0x0][0x620] ;  /* 0x0001880000087ab9 */ /* 0x000fe20000000a00 */
[----:B------:R-:W-:Y:S01]  /*dc50*/  SHF.R.U32.HI R2, RZ, UR11, R3 ;  /* 0x0000000bff027c19 */ /* 0x000fe20008011603 */
[----:B------:R-:W-:Y:S01]  /*dc60*/  IMAD.MOV.U32 R3, RZ, RZ, R15 ;  /* 0x000000ffff037224 */ /* 0x000fe200078e000f */
[----:B------:R-:W-:Y:S01]  /*dc70*/  IADD3 R5, P1, RZ, -R11, RZ ;  /* 0x8000000bff057210 */ /* 0x000fe20007f3e0ff */
[----:B------:R-:W2:Y:S01]  /*dc80*/  LDC R7, c[0x0][0x144] ;  /* 0x00005100ff077b82 */ /* 0x000ea20000000800 */
[----:B0-----:R-:W-:Y:S01]  /*dc90*/  I2FP.F32.U32 R6, R12 ;  /* 0x0000000c00067245 */ /* 0x001fe20000201000 */
[----:B------:R-:W-:Y:S01]  /*dca0*/  ULDC.64 UR14, c[0x0][0x640] ;  /* 0x00019000000e7ab9 */ /* 0x000fe20000000a00 */
[----:B------:R-:W-:Y:S01]  /*dcb0*/  ULDC UR10, c[0x0][0x608] ;  /* 0x00018200000a7ab9 */ /* 0x000fe20000000800 */
[----:B------:R-:W-:Y:S01]  /*dcc0*/  IMAD.X R2, RZ, RZ, ~R2, P1 ;  /* 0x000000ffff027224 */ /* 0x000fe200008e0e02 */
[----:B------:R-:W-:-:S03]  /*dcd0*/  ISETP.NE.U32.AND P1, PT, RZ, UR14, PT ;  /* 0x0000000eff007c0c */ /* 0x000fc6000bf25070 */
[----:B------:R-:W-:Y:S01]  /*dce0*/  IMAD R4, R2, UR8, RZ ;  /* 0x0000000802047c24 */ /* 0x000fe2000f8e02ff */
[----:B------:R-:W0:Y:S01]  /*dcf0*/  LDC R15, c[0x0][0x148] ;  /* 0x00005200ff0f7b82 */ /* 0x000e220000000800 */
[----:B------:R-:W-:Y:S01]  /*dd00*/  IMAD.MOV.U32 R2, RZ, RZ, R13 ;  /* 0x000000ffff027224 */ /* 0x000fe200078e000d */
[----:B------:R-:W-:-:S03]  /*dd10*/  ISETP.NE.AND.EX P1, PT, RZ, UR15, PT, P1 ;  /* 0x0000000fff007c0c */ /* 0x000fc6000bf25310 */
[----:B------:R-:W-:Y:S01]  /*dd20*/  IMAD.WIDE.U32 R2, R5, UR8, R2 ;  /* 0x0000000805027c25 */ /* 0x000fe2000f8e0002 */
[----:B------:R-:W-:-:S03]  /*dd30*/  ULDC UR8, c[0x0][0x150] ;  /* 0x0000540000087ab9 */ /* 0x000fc60000000800 */
[----:B------:R-:W-:Y:S01]  /*dd40*/  FMUL R6, R6, UR8 ;  /* 0x0000000806067c20 */ /* 0x000fe20008400000 */
[----:B------:R-:W-:Y:S01]  /*dd50*/  IMAD R5, R5, UR9, R4 ;  /* 0x0000000905057c24 */ /* 0x000fe2000f8e0204 */
[----:B------:R-:W-:Y:S01]  /*dd60*/  ULDC UR8, c[0x0][0x618] ;  /* 0x0001860000087ab9 */ /* 0x000fe20000000800 */
[----:B------:R-:W-:Y:S02]  /*dd70*/  ULDC UR9, c[0x0][0x154] ;  /* 0x0000550000097ab9 */ /* 0x000fe40000000800 */
[----:B------:R-:W-:Y:S01]  /*dd80*/  IMAD.IADD R3, R3, 0x1, R5 ;  /* 0x0000000103037824 */ /* 0x000fe200078e0205 */
[----:B------:R-:W3:Y:S04]  /*dd90*/  F2I.U32.TRUNC.NTZ R6, R6 ;  /* 0x0000000600067305 */ /* 0x000ee8000020f000 */
[----:B------:R-:W-:-:S02]  /*dda0*/  SHF.R.U64 R13, R2, UR8, R3 ;  /* 0x00000008020d7c19 */ /* 0x000fc40008001203 */
[----:B-1----:R-:W-:-:S05]  /*ddb0*/  I2FP.F32.U32 R2, R10 ;  /* 0x0000000a00027245 */ /* 0x002fca0000201000 */
[----:B------:R-:W-:Y:S01]  /*ddc0*/  FMUL R4, R2, UR9 ;  /* 0x0000000902047c20 */ /* 0x000fe20008400000 */
[----:B------:R-:W-:Y:S01]  /*ddd0*/  SHF.R.U32.HI R2, RZ, UR8, R3 ;  /* 0x00000008ff027c19 */ /* 0x000fe20008011603 */
[----:B------:R-:W-:Y:S02]  /*dde0*/  ULDC UR8, c[0x0][0x658] ;  /* 0x0001960000087ab9 */ /* 0x000fe40000000800 */
[----:B------:R1:W4:Y:S01]  /*ddf0*/  F2I.U32.TRUNC.NTZ R18, R4 ;  /* 0x0000000400127305 */ /* 0x000322000020f000 */
[----:B------:R-:W-:Y:S01]  /*de00*/  SHF.R.U64 R16, R13, UR10, R2 ;  /* 0x0000000a0d107c19 */ /* 0x000fe20008001202 */
[----:B---3--:R-:W-:Y:S01]  /*de10*/  IMAD.MOV R6, RZ, RZ, -R6 ;  /* 0x000000ffff067224 */ /* 0x008fe200078e0a06 */
[----:B------:R-:W-:-:S03]  /*de20*/  SHF.R.U32.HI R3, RZ, UR10, R2 ;  /* 0x0000000aff037c19 */ /* 0x000fc60008011602 */
[----:B--2---:R-:W-:Y:S01]  /*de30*/  IMAD R19, R7, R6, R12 ;  /* 0x0000000607137224 */ /* 0x004fe200078e020c */
[--C-:B------:R-:W-:Y:S02]  /*de40*/  SHF.R.U64 R14, R16, UR8, R3.reuse ;  /* 0x00000008100e7c19 */ /* 0x100fe40008001203 */
[----:B------:R-:W-:-:S03]  /*de50*/  SHF.R.U32.HI R3, RZ, UR8, R3 ;  /* 0x00000008ff037c19 */ /* 0x000fc60008011603 */
[----:B------:R-:W-:Y:S01]  /*de60*/  IMAD.MOV.U32 R2, RZ, RZ, R14 ;  /* 0x000000ffff027224 */ /* 0x000fe200078e000e */
[----:B-1--4-:R-:W-:Y:S06]  /*de70*/  @!P1 BRA `(.L_x_277) ;  /* 0x0000000000289947 */ /* 0x012fec0003800000 */
        /* <DEDUP_REMOVED lines=10> */
.L_x_277:
[----:B------:R-:W-:Y:S01]  /*df20*/  ULDC UR8, c[0x0][0x648] ;  /* 0x0001920000087ab9 */ /* 0x000fe20000000800 */
[----:B------:R-:W-:Y:S01]  /*df30*/  IMAD.MOV R18, RZ, RZ, -R18 ;  /* 0x000000ffff127224 */ /* 0x000fe200078e0a12 */
[----:B------:R-:W-:Y:S01]  /*df40*/  SHF.R.U64 R3, R2, UR8, R3 ;  /* 0x0000000802037c19 */ /* 0x000fe20008001203 */
[----:B------:R-:W-:Y:S01]  /*df50*/  ULDC UR8, c[0x0][0x638] ;  /* 0x00018e0000087ab9 */ /* 0x000fe20000000800 */
[----:B------:R-:W-:Y:S01]  /*df60*/  LOP3.LUT R2, R16, UR6, RZ, 0xc0, !PT ;  /* 0x0000000610027c12 */ /* 0x000fe2000f8ec0ff */
[----:B0-----:R-:W-:Y:S01]  /*df70*/  @P3 IMAD R19, R15, R18, R10 ;  /* 0x000000120f133224 */ /* 0x001fe200078e020a */
[----:B------:R-:W-:Y:S01]  /*df80*/  LOP3.LUT R13, R13, UR4, RZ, 0xc0, !PT ;  /* 0x000000040d0d7c12 */ /* 0x000fe2000f8ec0ff */
[----:B------:R-:W-:Y:S01]  /*df90*/  IMAD.MOV R5, RZ, RZ, -R3 ;  /* 0x000000ffff057224 */ /* 0x000fe200078e0a03 */
[----:B------:R-:W-:Y:S01]  /*dfa0*/  ULDC UR9, c[0x0][0x610] ;  /* 0x0001840000097ab9 */ /* 0x000fe20000000800 */
[----:B------:R-:W-:Y:S02]  /*dfb0*/  IMAD R2, R3, UR5, R2 ;  /* 0x0000000503027c24 */ /* 0x000fe4000f8e0202 */
[----:B------:R-:W-:Y:S01]  /*dfc0*/  IMAD R14, R5, UR8, R14 ;  /* 0x00000008050e7c24 */ /* 0x000fe2000f8e020e */
[----:B------:R-:W-:Y:S01]  /*dfd0*/  ULDC UR8, c[0x0][0x600] ;  /* 0x0001800000087ab9 */ /* 0x000fe20000000800 */
[----:B------:R-:W-:-:S02]  /*dfe0*/  IMAD R5, R2, UR9, R19 ;  /* 0x0000000902057c24 */ /* 0x000fc4000f8e0213 */
[----:B------:R-:W-:Y:S02]  /*dff0*/  IMAD R14, R14, UR8, R13 ;  /* 0x000000080e0e7c24 */ /* 0x000fe4000f8e020d */
[----:B------:R-:W-:-:S03]  /*e000*/  IMAD.MOV.U32 R2, RZ, RZ, 0x1 ;  /* 0x00000001ff027424 */ /* 0x000fc600078e00ff */
[----:B------:R-:W-:Y:S02]  /*e010*/  SEL R6, R14, R5, !P3 ;  /* 0x000000050e067207 */ /* 0x000fe40005800000 */
[----:B------:R-:W-:-:S07]  /*e020*/  SEL R5, R5, R14, !P3 ;  /* 0x0000000e05057207 */ /* 0x000fce0005800000 */
.L_x_275:
[----:B------:R-:W-:Y:S05]  /*e030*/  BSYNC B1 ;  /* 0x0000000000017941 */ /* 0x000fea0003800000 */
.L_x_274:
[----:B------:R-:W-:-:S13]  /*e040*/  LOP3.LUT P1, RZ, R2, 0xff, RZ, 0xc0, !PT ;  /* 0x000000ff02ff7812 */ /* 0x000fda000782c0ff */
[----:B------:R-:W-:Y:S05]  /*e050*/  @P1 BRA `(.L_x_278) ;  /* 0xfffffff400301947 */ /* 0x000fea000383ffff */
[----:B------:R-:W-:Y:S05]  /*e060*/  BSYNC B0 ;  /* 0x0000000000007941 */ /* 0x000fea0003800000 */
.L_x_266:
[----:B------:R-:W-:-:S03]  /*e070*/  UMOV UR8, 0xffffffff ;  /* 0xffffffff00087882 */ /* 0x000fc60000000000 */
[----:B------:R-:W-:Y:S05]  /*e080*/  BRA.DIV UR8, `(.L_x_279) ;  /* 0x0000000608f87947 */ /* 0x000fea000b800000 */
[----:B------:R-:W-:-:S13]  /*e090*/  ELECT P0, URZ, PT ;  /* 0x00000000003f782f */ /* 0x000fda0003800000 */
.L_x_299:
[----:B------:R-:W-:Y:S04]  /*e0a0*/  BSSY B0, `(.L_x_280) ;  /* 0x0000062000007945 */ /* 0x000fe80003800000 */
[----:B------:R-:W-:Y:S05]  /*e0b0*/  @!P0 BRA `(.L_x_281) ;  /* 0x0000000400808947 */ /* 0x000fea0003800000 */
[----:B------:R-:W-:-:S04]  /*e0c0*/  ULOP3.LUT UR8, UR7, 0x2, URZ, 0xfc, !UPT ;  /* 0x0000000207087892 */ /* 0x000fc8000f8efc3f */
[----:B------:R-:W-:-:S06]  /*e0d0*/  UISETP.NE.AND UP0, UPT, UR8, 0x3, UPT ;  /* 0x000000030800788c */ /* 0x000fcc000bf05270 */
[----:B------:R-:W-:-:S13]  /*e0e0*/  PLOP3.LUT P0, PT, PT, PT, UP0, 0x80, 0x0 ;  /* 0x000000000000781c */ /* 0x000fda0003f0f008 */
[----:B------:R-:W-:Y:S05]  /*e0f0*/  @!P0 BRA `(.L_x_282) ;  /* 0x0000000000048947 */ /* 0x000fea0003800000 */
[----:B------:R-:W-:Y:S01]  /*e100*/  BPT.TRAP 0x1 ;  /* 0x000000040000795c */ /* 0x000fe20000300000 */
.L_x_282:
[----:B------:R-:W0:Y:S01]  /*e110*/  S2R R3, SR_CgaCtaId ;  /* 0x0000000000037919 */ /* 0x000e220000008800 */
[----:B------:R-:W-:-:S04]  /*e120*/  MOV R2, 0x400 ;  /* 0x0000040000027802 */ /* 0x000fc80000000f00 */
[----:B0-----:R-:W-:Y:S02]  /*e130*/  LEA R3, R3, R2, 0x18 ;  /* 0x0000000203037211 */ /* 0x001fe400078ec0ff */
[----:B------:R-:W-:-:S03]  /*e140*/  SHF.L.U32 R2, R0, 0x1f, RZ ;  /* 0x0000001f00027819 */ /* 0x000fc600000006ff */
[----:B------:R-:W-:-:S04]  /*e150*/  VIADD R3, R3, 0x50 ;  /* 0x0000005003037836 */ /* 0x000fc80000000000 */
[C---:B------:R-:W-:Y:S02]  /*e160*/  IMAD R7, R8.reuse, 0x8, R3 ;  /* 0x0000000808077824 */ /* 0x040fe400078e0203 */
[----:B------:R-:W-:Y:S02]  /*e170*/  VIADD R8, R8, 0x1 ;  /* 0x0000000108087836 */ /* 0x000fe40000000000 */
[----:B------:R-:W0:Y:S03]  /*e180*/  SYNCS.PHASECHK.TRANS64.TRYWAIT P0, [R7+URZ], R2 ;  /* 0x00000002070075a7 */ /* 0x000e26000800017f */
[----:B------:R-:W-:-:S04]  /*e190*/  ISETP.NE.AND P1, PT, R8, 0xa, PT ;  /* 0x0000000a0800780c */ /* 0x000fc80003f25270 */
[----:B------:R-:W-:Y:S02]  /*e1a0*/  SEL R5, RZ, 0x1, P1 ;  /* 0x00000001ff057807 */ /* 0x000fe40000800000 */
[----:B------:R-:W-:Y:S02]  /*e1b0*/  SEL R8, R8, RZ, P1 ;  /* 0x000000ff08087207 */ /* 0x000fe40000800000 */
[----:B------:R-:W-:-:S03]  /*e1c0*/  LOP3.LUT R5, R0, R5, RZ, 0x3c, !PT ;  /* 0x0000000500057212 */ /* 0x000fc600078e3cff */
[----:B------:R-:W-:Y:S01]  /*e1d0*/  IMAD R9, R8, 0x8, R3 ;  /* 0x0000000808097824 */ /* 0x000fe200078e0203 */
[----:B------:R-:W-:Y:S01]  /*e1e0*/  SHF.L.U32 R4, R5, 0x1f, RZ ;  /* 0x0000001f05047819 */ /* 0x000fe200000006ff */
[----:B0-----:R-:W-:Y:S06]  /*e1f0*/  @!P0 BRA `(.L_x_283) ;  /* 0x0000000400c08947 */ /* 0x001fec0003800000 */
.L_x_300:
[----:B------:R-:W1:Y:S01]  /*e200*/  SYNCS.PHASECHK.TRANS64.TRYWAIT P0, [R9+URZ], R4 ;  /* 0x00000004090075a7 */ /* 0x000e62000800017f */
[----:B------:R-:W-:-:S05]  /*e210*/  VIADD R0, R8, 0x1 ;  /* 0x0000000108007836 */ /* 0x000fca0000000000 */
[----:B------:R-:W-:-:S04]  /*e220*/  ISETP.NE.AND P1, PT, R0, 0xa, PT ;  /* 0x0000000a0000780c */ /* 0x000fc80003f25270 */
[----:B0-----:R-:W-:Y:S02]  /*e230*/  SEL R2, RZ, 0x1, P1 ;  /* 0x00000001ff027807 */ /* 0x001fe40000800000 */
[----:B------:R-:W-:Y:S02]  /*e240*/  SEL R0, R0, RZ, P1 ;  /* 0x000000ff00007207 */ /* 0x000fe40000800000 */
[----:B------:R-:W-:-:S03]  /*e250*/  LOP3.LUT R7, R5, R2, RZ, 0x3c, !PT ;  /* 0x0000000205077212 */ /* 0x000fc600078e3cff */
[----:B------:R-:W-:Y:S01]  /*e260*/  IMAD R6, R0, 0x8, R3 ;  /* 0x0000000800067824 */ /* 0x000fe200078e0203 */
[----:B------:R-:W-:Y:S01]  /*e270*/  SHF.L.U32 R5, R7, 0x1f, RZ ;  /* 0x0000001f07057819 */ /* 0x000fe200000006ff */
[----:B-1----:R-:W-:Y:S06]  /*e280*/  @!P0 BRA `(.L_x_284) ;  /* 0x0000000400b08947 */ /* 0x002fec0003800000 */
.L_x_301:
[----:B------:R-:W1:Y:S01]  /*e290*/  SYNCS.PHASECHK.TRANS64.TRYWAIT P0, [R6+URZ], R5 ;  /* 0x00000005060075a7 */ /* 0x000e62000800017f */
[----:B------:R-:W-:-:S05]  /*e2a0*/  VIADD R0, R0, 0x1 ;  /* 0x0000000100007836 */ /* 0x000fca0000000000 */
[----:B------:R-:W-:-:S04]  /*e2b0*/  ISETP.NE.AND P1, PT, R0, 0xa, PT ;  /* 0x0000000a0000780c */ /* 0x000fc80003f25270 */
[----:B------:R-:W-:Y:S02]  /*e2c0*/  SEL R2, RZ, 0x1, P1 ;  /* 0x00000001ff027807 */ /* 0x000fe40000800000 */
[----:B------:R-:W-:Y:S02]  /*e2d0*/  SEL R0, R0, RZ, P1 ;  /* 0x000000ff00007207 */ /* 0x000fe40000800000 */
[----:B------:R-:W-:-:S03]  /*e2e0*/  LOP3.LUT R7, R7, R2, RZ, 0x3c, !PT ;  /* 0x0000000207077212 */ /* 0x000fc600078e3cff */
[----:B0-----:R-:W-:Y:S01]  /*e2f0*/  IMAD R9, R0, 0x8, R3 ;  /* 0x0000000800097824 */ /* 0x001fe200078e0203 */
[----:B------:R-:W-:Y:S01]  /*e300*/  SHF.L.U32 R4, R7, 0x1f, RZ ;  /* 0x0000001f07047819 */ /* 0x000fe200000006ff */
[----:B-1----:R-:W-:Y:S06]  /*e310*/  @!P0 BRA `(.L_x_285) ;  /* 0x0000000400a08947 */ /* 0x002fec0003800000 */
.L_x_302:
        /* <DEDUP_REMOVED lines=9> */
.L_x_303:
        /* <DEDUP_REMOVED lines=9> */
.L_x_304:
        /* <DEDUP_REMOVED lines=9> */
.L_x_305:
        /* <DEDUP_REMOVED lines=9> */
.L_x_306:
        /* <DEDUP_REMOVED lines=9> */
.L_x_307:
[----:B------:R-:W1:Y:S01]  /*e5f0*/  SYNCS.PHASECHK.TRANS64.TRYWAIT P0, [R6+URZ], R5 ;  /* 0x00000005060075a7 */ /* 0x000e62000800017f */
[----:B------:R-:W-:-:S05]  /*e600*/  VIADD R0, R0, 0x1 ;  /* 0x0000000100007836 */ /* 0x000fca0000000000 */
[----:B------:R-:W-:-:S04]  /*e610*/  ISETP.NE.AND P1, PT, R0, 0xa, PT ;  /* 0x0000000a0000780c */ /* 0x000fc80003f25270 */
[----:B------:R-:W-:Y:S02]  /*e620*/  SEL R2, RZ, 0x1, P1 ;  /* 0x00000001ff027807 */ /* 0x000fe40000800000 */
[----:B------:R-:W-:Y:S02]  /*e630*/  SEL R0, R0, RZ, P1 ;  /* 0x000000ff00007207 */ /* 0x000fe40000800000 */
[----:B------:R-:W-:Y:S01]  /*e640*/  LOP3.LUT R2, R7, R2, RZ, 0x3c, !PT ;  /* 0x0000000207027212 */ /* 0x000fe200078e3cff */
[----:B-1----:R-:W-:Y:S06]  /*e650*/  @!P0 BRA `(.L_x_291) ;  /* 0x0000000400488947 */ /* 0x002fec0003800000 */
.L_x_308:
[----:B------:R-:W-:Y:S01]  /*e660*/  IMAD R3, R0, 0x8, R3 ;  /* 0x0000000800037824 */ /* 0x000fe200078e0203 */
[----:B------:R-:W-:-:S07]  /*e670*/  SHF.L.U32 R0, R2, 0x1f, RZ ;  /* 0x0000001f02007819 */ /* 0x000fce00000006ff */
.L_x_292:
[----:B--2---:R2:W3:Y:S02]  /*e680*/  SYNCS.PHASECHK.TRANS64.TRYWAIT P0, [R3+URZ], R0 ;  /* 0x00000000030075a7 */ /* 0x0044e4000800017f */
[----:B---3--:R-:W-:Y:S05]  /*e690*/  @!P0 NANOSLEEP.SYNCS 0x989680 ;  /* 0x009896800000895d */ /* 0x008fea0003900000 */
[----:B------:R-:W3:Y:S02]  /*e6a0*/  @!P0 SYNCS.PHASECHK.TRANS64 P0, [R3+URZ], R0 ;  /* 0x00000000030085a7 */ /* 0x000ee4000800007f */
[----:B---3--:R-:W-:Y:S05]  /*e6b0*/  @!P0 BRA `(.L_x_292) ;  /* 0xfffffffc00f08947 */ /* 0x008fea000383ffff */
.L_x_281:
[----:B------:R-:W-:Y:S05]  /*e6c0*/  BSYNC B0 ;  /* 0x0000000000007941 */ /* 0x000fea0003800000 */
.L_x_280:
[----:B------:R-:W-:Y:S05]  /*e6d0*/  EXIT ;  /* 0x000000000000794d */ /* 0x000fea0003800000 */
.L_x_18:
[----:B-1----:R-:W-:-:S04]  /*e6e0*/  IMAD.U32 R3, RZ, RZ, UR12 ;  /* 0x0000000cff037e24 */ /* 0x002fc8000f8e00ff */
[----:B------:R1:W2:Y:S03]  /*e6f0*/  SYNCS.PHASECHK.TRANS64.TRYWAIT P0, [R3+URZ], R0 ;  /* 0x00000000030075a7 */ /* 0x0002a6000800017f */
[----:B--2---:R-:W-:Y:S05]  /*e700*/  @!P0 NANOSLEEP.SYNCS 0x989680 ;  /* 0x009896800000895d */ /* 0x004fea0003900000 */
[----:B------:R-:W2:Y:S02]  /*e710*/  @!P0 SYNCS.PHASECHK.TRANS64 P0, [R3+URZ], R0 ;  /* 0x00000000030085a7 */ /* 0x000ea4000800007f */
[----:B--2---:R-:W-:Y:S05]  /*e720*/  @!P0 BRA `(.L_x_18) ;  /* 0xfffffffc00ec8947 */ /* 0x004fea000383ffff */
[----:B------:R-:W-:Y:S05]  /*e730*/  BRA `(.L_x_17) ;  /* 0xffffff3000d07947 */ /* 0x000fea000383ffff */
.L_x_24:
[----:B-1----:R-:W-:-:S04]  /*e740*/  IMAD.U32 R228, RZ, RZ, UR18 ;  /* 0x00000012ffe47e24 */ /* 0x002fc8000f8e00ff */
[----:B------:R1:W2:Y:S03]  /*e750*/  SYNCS.PHASECHK.TRANS64.TRYWAIT P0, [R228+URZ], R227 ;  /* 0x000000e3e40075a7 */ /* 0x0002a6000800017f */
[----:B--2---:R-:W-:Y:S05]  /*e760*/  @!P0 NANOSLEEP.SYNCS 0x989680 ;  /* 0x009896800000895d */ /* 0x004fea0003900000 */
[----:B------:R-:W2:Y:S02]  /*e770*/  @!P0 SYNCS.PHASECHK.TRANS64 P0, [R228+URZ], R227 ;  /* 0x000000e3e40085a7 */ /* 0x000ea4000800007f */
[----:B--2---:R-:W-:Y:S05]  /*e780*/  @!P0 BRA `(.L_x_24) ;  /* 0xfffffffc00ec8947 */ /* 0x004fea000383ffff */
[----:B------:R-:W-:Y:S05]  /*e790*/  BRA `(.L_x_23) ;  /* 0xffffff4000f87947 */ /* 0x000fea000383ffff */
.L_x_267:
[----:B------:R-:W-:Y:S01]  /*e7a0*/  BSSY B1, `(.L_x_293) ;  /* 0x0000006000017945 */ /* 0x000fe20003800000 */
[----:B------:R-:W-:-:S07]  /*e7b0*/  IMAD.MOV.U32 R2, RZ, RZ, -0x1 ;  /* 0xffffffffff027424 */ /* 0x000fce00078e00ff */
[----:B------:R-:W-:Y:S05]  /*e7c0*/  WARPSYNC.COLLECTIVE R2, `(.L_x_294) ;  /* 0x00000000020c7348 */ /* 0x000fea0003c00000 */
[----:B------:R-:W-:Y:S02]  /*e7d0*/  ELECT P1, UR62, PT ;  /* 0x00000000003e782f */ /* 0x000fe40003820000 */
[----:B------:R-:W-:Y:S01]  /*e7e0*/  MOV R2, UR62 ;  /* 0x0000003e00027c02 */ /* 0x000fe20008000f00 */
[----:B------:R-:W-:Y:S10]  /*e7f0*/  ENDCOLLECTIVE ;  /* 0x000000000000791b */ /* 0x000ff40003800000 */
.L_x_294:
[----:B------:R-:W-:Y:S05]  /*e800*/  BSYNC B1 ;  /* 0x0000000000017941 */ /* 0x000fea0003800000 */
.L_x_293:
[----:B------:R-:W-:Y:S05]  /*e810*/  BRA `(.L_x_295) ;  /* 0xffffffec004c7947 */ /* 0x000fea000383ffff */
.L_x_270:
[----:B-1----:R1:W2:Y:S02]  /*e820*/  SYNCS.PHASECHK.TRANS64.TRYWAIT P1, [R13+URZ+0x50], R4 ;  /* 0x000050040d0075a7 */ /* 0x0022a4000802017f */
[----:B--2---:R-:W-:Y:S05]  /*e830*/  @!P1 NANOSLEEP.SYNCS 0x989680 ;  /* 0x009896800000995d */ /* 0x004fea0003900000 */
[----:B------:R-:W2:Y:S02]  /*e840*/  @!P1 SYNCS.PHASECHK.TRANS64 P1, [R13+URZ+0x50], R4 ;  /* 0x000050040d0095a7 */ /* 0x000ea4000802007f */
[----:B--2---:R-:W-:Y:S05]  /*e850*/  @!P1 BRA `(.L_x_270) ;  /* 0xfffffffc00f09947 */ /* 0x004fea000383ffff */
[----:B------:R-:W-:Y:S05]  /*e860*/  BRA `(.L_x_296) ;  /* 0xffffffec00807947 */ /* 0x000fea000383ffff */
.L_x_279:
[----:B------:R-:W-:Y:S01]  /*e870*/  BSSY B0, `(.L_x_297) ;  /* 0x0000006000007945 */ /* 0x000fe20003800000 */
[----:B------:R-:W-:-:S07]  /*e880*/  IMAD.MOV.U32 R2, RZ, RZ, -0x1 ;  /* 0xffffffffff027424 */ /* 0x000fce00078e00ff */
[----:B------:R-:W-:Y:S05]  /*e890*/  WARPSYNC.COLLECTIVE R2, `(.L_x_298) ;  /* 0x00000000020c7348 */ /* 0x000fea0003c00000 */
[----:B------:R-:W-:Y:S02]  /*e8a0*/  ELECT P1, UR62, PT ;  /* 0x00000000003e782f */ /* 0x000fe40003820000 */
[----:B------:R-:W-:Y:S01]  /*e8b0*/  MOV R2, UR62 ;  /* 0x0000003e00027c02 */ /* 0x000fe20008000f00 */
[----:B------:R-:W-:Y:S10]  /*e8c0*/  ENDCOLLECTIVE ;  /* 0x000000000000791b */ /* 0x000ff40003800000 */
.L_x_298:
[----:B------:R-:W-:Y:S05]  /*e8d0*/  BSYNC B0 ;  /* 0x0000000000007941 */ /* 0x000fea0003800000 */
.L_x_297:
[----:B------:R-:W-:Y:S01]  /*e8e0*/  PLOP3.LUT P0, PT, P1, PT, PT, 0x80, 0x0 ;  /* 0x000000000000781c */ /* 0x000fe20000f0f070 */
[----:B------:R-:W-:-:S12]  /*e8f0*/  BRA `(.L_x_299) ;  /* 0xfffffff400e87947 */ /* 0x000fd8000383ffff */
.L_x_283:
[----:B0-----:R0:W1:Y:S02]  /*e900*/  SYNCS.PHASECHK.TRANS64.TRYWAIT P0, [R7+URZ], R2 ;  /* 0x00000002070075a7 */ /* 0x001064000800017f */
[----:B-1----:R-:W-:Y:S05]  /*e910*/  @!P0 NANOSLEEP.SYNCS 0x989680 ;  /* 0x009896800000895d */ /* 0x002fea0003900000 */
[----:B------:R-:W1:Y:S02]  /*e920*/  @!P0 SYNCS.PHASECHK.TRANS64 P0, [R7+URZ], R2 ;  /* 0x00000002070085a7 */ /* 0x000e64000800007f */
[----:B-1----:R-:W-:Y:S05]  /*e930*/  @!P0 BRA `(.L_x_283) ;  /* 0xfffffffc00f08947 */ /* 0x002fea000383ffff */
[----:B------:R-:W-:Y:S05]  /*e940*/  BRA `(.L_x_300) ;  /* 0xfffffff8002c7947 */ /* 0x000fea000383ffff */
.L_x_284:
[----:B0-----:R0:W1:Y:S02]  /*e950*/  SYNCS.PHASECHK.TRANS64.TRYWAIT P0, [R9+URZ], R4 ;  /* 0x00000004090075a7 */ /* 0x001064000800017f */
[----:B-1----:R-:W-:Y:S05]  /*e960*/  @!P0 NANOSLEEP.SYNCS 0x989680 ;  /* 0x009896800000895d */ /* 0x002fea0003900000 */
[----:B------:R-:W1:Y:S02]  /*e970*/  @!P0 SYNCS.PHASECHK.TRANS64 P0, [R9+URZ], R4 ;  /* 0x00000004090085a7 */ /* 0x000e64000800007f */
[----:B-1----:R-:W-:Y:S05]  /*e980*/  @!P0 BRA `(.L_x_284) ;  /* 0xfffffffc00f08947 */ /* 0x002fea000383ffff */
[----:B------:R-:W-:Y:S05]  /*e990*/  BRA `(.L_x_301) ;  /* 0xfffffff8003c7947 */ /* 0x000fea000383ffff */
.L_x_285:
[----:B0-----:R0:W1:Y:S02]  /*e9a0*/  SYNCS.PHASECHK.TRANS64.TRYWAIT P0, [R6+URZ], R5 ;  /* 0x00000005060075a7 */ /* 0x001064000800017f */
[----:B-1----:R-:W-:Y:S05]  /*e9b0*/  @!P0 NANOSLEEP.SYNCS 0x989680 ;  /* 0x009896800000895d */ /* 0x002fea0003900000 */
[----:B------:R-:W1:Y:S02]  /*e9c0*/  @!P0 SYNCS.PHASECHK.TRANS64 P0, [R6+URZ], R5 ;  /* 0x00000005060085a7 */ /* 0x000e64000800007f */
[----:B-1----:R-:W-:Y:S05]  /*e9d0*/  @!P0 BRA `(.L_x_285) ;  /* 0xfffffffc00f08947 */ /* 0x002fea000383ffff */
[----:B------:R-:W-:Y:S05]  /*e9e0*/  BRA `(.L_x_302) ;  /* 0xfffffff8004c7947 */ /* 0x000fea000383ffff */
.L_x_286:
[----:B0-----:R0:W1:Y:S02]  /*e9f0*/  SYNCS.PHASECHK.TRANS64.TRYWAIT P0, [R9+URZ], R4 ;  /* 0x00000004090075a7 */ /* 0x001064000800017f */
[----:B-1----:R-:W-:Y:S05]  /*ea00*/  @!P0 NANOSLEEP.SYNCS 0x989680 ;  /* 0x009896800000895d */ /* 0x002fea0003900000 */
[----:B------:R-:W1:Y:S02]  /*ea10*/  @!P0 SYNCS.PHASECHK.TRANS64 P0, [R9+URZ], R4 ;  /* 0x00000004090085a7 */ /* 0x000e64000800007f */
[----:B-1----:R-:W-:Y:S05]  /*ea20*/  @!P0 BRA `(.L_x_286) ;  /* 0xfffffffc00f08947 */ /* 0x002fea000383ffff */
[----:B------:R-:W-:Y:S05]  /*ea30*/  BRA `(.L_x_303) ;  /* 0xfffffff8005c7947 */ /* 0x000fea000383ffff */
.L_x_287:
[----:B0-----:R0:W1:Y:S02]  /*ea40*/  SYNCS.PHASECHK.TRANS64.TRYWAIT P0, [R6+URZ], R5 ;  /* 0x00000005060075a7 */ /* 0x001064000800017f */
[----:B-1----:R-:W-:Y:S05]  /*ea50*/  @!P0 NANOSLEEP.SYNCS 0x989680 ;  /* 0x009896800000895d */ /* 0x002fea0003900000 */
[----:B------:R-:W1:Y:S02]  /*ea60*/  @!P0 SYNCS.PHASECHK.TRANS64 P0, [R6+URZ], R5 ;  /* 0x00000005060085a7 */ /* 0x000e64000800007f */
[----:B-1----:R-:W-:Y:S05]  /*ea70*/  @!P0 BRA `(.L_x_287) ;  /* 0xfffffffc00f08947 */ /* 0x002fea000383ffff */
[----:B------:R-:W-:Y:S05]  /*ea80*/  BRA `(.L_x_304) ;  /* 0xfffffff8006c7947 */ /* 0x000fea000383ffff */
.L_x_288:
[----:B0-----:R0:W1:Y:S02]  /*ea90*/  SYNCS.PHASECHK.TRANS64.TRYWAIT P0, [R9+URZ], R4 ;  /* 0x00000004090075a7 */ /* 0x001064000800017f */
[----:B-1----:R-:W-:Y:S05]  /*eaa0*/  @!P0 NANOSLEEP.SYNCS 0x989680 ;  /* 0x009896800000895d */ /* 0x002fea0003900000 */
[----:B------:R-:W1:Y:S02]  /*eab0*/  @!P0 SYNCS.PHASECHK.TRANS64 P0, [R9+URZ], R4 ;  /* 0x00000004090085a7 */ /* 0x000e64000800007f */
[----:B-1----:R-:W-:Y:S05]  /*eac0*/  @!P0 BRA `(.L_x_288) ;  /* 0xfffffffc00f08947 */ /* 0x002fea000383ffff */
[----:B------:R-:W-:Y:S05]  /*ead0*/  BRA `(.L_x_305) ;  /* 0xfffffff8007c7947 */ /* 0x000fea000383ffff */
.L_x_289:
[----:B0-----:R0:W1:Y:S02]  /*eae0*/  SYNCS.PHASECHK.TRANS64.TRYWAIT P0, [R6+URZ], R5 ;  /* 0x00000005060075a7 */ /* 0x001064000800017f */
[----:B-1----:R-:W-:Y:S05]  /*eaf0*/  @!P0 NANOSLEEP.SYNCS 0x989680 ;  /* 0x009896800000895d */ /* 0x002fea0003900000 */
[----:B------:R-:W1:Y:S02]  /*eb00*/  @!P0 SYNCS.PHASECHK.TRANS64 P0, [R6+URZ], R5 ;  /* 0x00000005060085a7 */ /* 0x000e64000800007f */
[----:B-1----:R-:W-:Y:S05]  /*eb10*/  @!P0 BRA `(.L_x_289) ;  /* 0xfffffffc00f08947 */ /* 0x002fea000383ffff */
[----:B------:R-:W-:Y:S05]  /*eb20*/  BRA `(.L_x_306) ;  /* 0xfffffff8008c7947 */ /* 0x000fea000383ffff */
.L_x_290:
[----:B0-----:R0:W1:Y:S02]  /*eb30*/  SYNCS.PHASECHK.TRANS64.TRYWAIT P0, [R9+URZ], R4 ;  /* 0x00000004090075a7 */ /* 0x001064000800017f */
[----:B-1----:R-:W-:Y:S05]  /*eb40*/  @!P0 NANOSLEEP.SYNCS 0x989680 ;  /* 0x009896800000895d */ /* 0x002fea0003900000 */
[----:B------:R-:W1:Y:S02]  /*eb50*/  @!P0 SYNCS.PHASECHK.TRANS64 P0, [R9+URZ], R4 ;  /* 0x00000004090085a7 */ /* 0x000e64000800007f */
[----:B-1----:R-:W-:Y:S05]  /*eb60*/  @!P0 BRA `(.L_x_290) ;  /* 0xfffffffc00f08947 */ /* 0x002fea000383ffff */
[----:B------:R-:W-:Y:S05]  /*eb70*/  BRA `(.L_x_307) ;  /* 0xfffffff8009c7947 */ /* 0x000fea000383ffff */
.L_x_291:
[----:B-1----:R1:W2:Y:S02]  /*eb80*/  SYNCS.PHASECHK.TRANS64.TRYWAIT P0, [R6+URZ], R5 ;  /* 0x00000005060075a7 */ /* 0x0022a4000800017f */
[----:B--2---:R-:W-:Y:S05]  /*eb90*/  @!P0 NANOSLEEP.SYNCS 0x989680 ;  /* 0x009896800000895d */ /* 0x004fea0003900000 */
[----:B------:R-:W2:Y:S02]  /*eba0*/  @!P0 SYNCS.PHASECHK.TRANS64 P0, [R6+URZ], R5 ;  /* 0x00000005060085a7 */ /* 0x000ea4000800007f */
[----:B--2---:R-:W-:Y:S05]  /*ebb0*/  @!P0 BRA `(.L_x_291) ;  /* 0xfffffffc00f08947 */ /* 0x004fea000383ffff */
[----:B------:R-:W-:Y:S05]  /*ebc0*/  BRA `(.L_x_308) ;  /* 0xfffffff800a47947 */ /* 0x000fea000383ffff */
.L_x_309:
[----:B------:R-:W-:-:S00]  /*ebd0*/  BRA `(.L_x_309) ;  /* 0xfffffffc00fc7947 */ /* 0x000fc0000383ffff */
[----:B------:R-:W-:-:S00]  /*ebe0*/  NOP ;  /* 0x0000000000007918 */ /* 0x000fc00000000000 */
        /* <DEDUP_REMOVED lines=9> */
.L_x_310:


//--------------------- .nv.shared._ZN7cutlass13device_kernelINS_4gemm6kernel13GemmUniversalIN4cute5tupleIJiiiiEEENS1_10collective13CollectiveMmaINS1_37MainloopSm90TmaGmmaWarpSpecializedFP8ILi10ENS5_IJNS4_1CILi1EEESB_SB_EEENS1_35KernelTmaWarpSpecializedCooperativeEEENS5_IJNSA_ILi128EEENSA_ILi224EEENSA_ILi64EEEEEENS_12float_e4m3_tENS5_IJlSB_lEEESJ_SK_NS4_8TiledMMAINS4_8MMA_AtomIJNS4_4SM904GMMA30MMA_64x32x32_F32E4M3E4M3_SS_TNILNSO_7ScaleInE1ELSQ_1EEEEEENS4_6LayoutINS5_IJNSA_ILi2EEESB_SB_EEENS5_IJSB_NSA_ILi0EEESW_EEEEENS5_IJNS4_10UnderscoreESZ_SZ_EEEEENS4_13SM90_TMA_LOADENS4_14ComposedLayoutINS4_7SwizzleILi2ELi4ELi3EEENS4_18smem_ptr_flag_bitsILi8EEENST_INS5_IJNSA_ILi8EEESH_EEENS5_IJSH_SB_EEEEEEEvNS4_8identityES12_S1C_vS1D_EENS_8epilogue10collective6detail29Sm90TmaWarpSpecializedAdapterINS1G_15DefaultEpilogueISJ_SK_SK_NS1F_6thread17LinearCombinationISJ_Li1EffLNS1K_9ScaleType4KindE0ELNS_15FloatRoundStyleE2ESJ_EENS1_15EpilogueDefaultEEEEEvvEEEEvNT_6ParamsE --------------------------
	.section	.nv.shared._ZN7cutlass13device_kernelINS_4gemm6kernel13GemmUniversalIN4cute5tupleIJiiiiEEENS1_10collective13CollectiveMmaINS1_37MainloopSm90TmaGmmaWarpSpecializedFP8ILi10ENS5_IJNS4_1CILi1EEESB_SB_EEENS1_35KernelTmaWarpSpecializedCooperativeEEENS5_IJNSA_ILi128EEENSA_ILi224EEENSA_ILi64EEEEEENS_12float_e4m3_tENS5_IJlSB_lEEESJ_SK_NS4_8TiledMMAINS4_8MMA_AtomIJNS4_4SM904GMMA30MMA_64x32x32_F32E4M3E4M3_SS_TNILNSO_7ScaleInE1ELSQ_1EEEEEENS4_6LayoutINS5_IJNSA_ILi2EEESB_SB_EEENS5_IJSB_NSA_ILi0EEESW_EEEEENS5_IJNS4_10UnderscoreESZ_SZ_EEEEENS4_13SM90_TMA_LOADENS4_14ComposedLayoutINS4_7SwizzleILi2ELi4ELi3EEENS4_18smem_ptr_flag_bitsILi8EEENST_INS5_IJNSA_ILi8EEESH_EEENS5_IJSH_SB_EEEEEEEvNS4_8identityES12_S1C_vS1D_EENS_8epilogue10collective6detail29Sm90TmaWarpSpecializedAdapterINS1G_15DefaultEpilogueISJ_SK_SK_NS1F_6thread17LinearCombinationISJ_Li1EffLNS1K_9ScaleType4KindE0ELNS_15FloatRoundStyleE2ESJ_EENS1_15EpilogueDefaultEEEEEvvEEEEvNT_6ParamsE,"aw",@nobits
	.sectionflags	@""
	.align	16
	.zero		1024


//--------------------- .nv.shared.reserved.0     --------------------------
	.section	.nv.shared.reserved.0,"aw",@nobits
	.weak		__nv_reservedSMEM_offset_0_alias
	.size		__nv_reservedSMEM_offset_0_alias, 0, 0
	.other		__nv_reservedSMEM_offset_0_alias,@"STO_CUDA_RESERVED_SHARED STV_DEFAULT"
__nv_reservedSMEM_offset_0_alias:
	.zero		0


//--------------------- .nv.global                --------------------------
	.section	.nv.global,"aw",@nobits
.nv.global:
	.type		_ZN40_INTERNAL_e4cce1c2_4_k_cu_96d235d1_141774cute1_E,@object
	.size		_ZN40_INTERNAL_e4cce1c2_4_k_cu_96d235d1_141774cute1_E,(_ZN40_INTERNAL_e4cce1c2_4_k_cu_96d235d1_141774cuda3std3__45__cpo6cbeginE - _ZN40_INTERNAL_e4cce1c2_4_k_cu_96d235d1_141774cute1_E)
_ZN40_INTERNAL_e4cce1c2_4_k_cu_96d235d1_141774cute1_E:
	.zero		1
	.type		_ZN40_INTERNAL_e4cce1c2_4_k_cu_96d235d1_141774cuda3std3__45__cpo6cbeginE,@object
	.size		_ZN40_INTERNAL_e4cce1c2_4_k_cu_96d235d1_141774cuda3std3__45__cpo6cbeginE,(_ZN40_INTERNAL_e4cce1c2_4_k_cu_96d235d1_141774cuda3std3__48in_placeE - _ZN40_INTERNAL_e4cce1c2_4_k_cu_96d235d1_141774cuda3std3__45__cpo6cbeginE)
_ZN40_INTERNAL_e4cce1c2_4_k_cu_96d235d1_141774cuda3std3__45__cpo6cbeginE:
	.zero		1
	.type		_ZN40_INTERNAL_e4cce1c2_4_k_cu_96d235d1_141774cuda3std3__48in_placeE,@object
	.size		_ZN40_INTERNAL_e4cce1c2_4_k_cu_96d235d1_141774cuda3std3__48in_placeE,(_ZN40_INTERNAL_e4cce1c2_4_k_cu_96d235d1_141774cuda3std6ranges3__45__cpo9iter_moveE - _ZN40_INTERNAL_e4cce1c2_4_k_cu_96d235d1_141774cuda3std3__48in_placeE)
_ZN40_INTERNAL_e4cce1c2_4_k_cu_96d235d1_141774cuda3std3__48in_placeE:
	.zero		1
	.type		_ZN40_INTERNAL_e4cce1c2_4_k_cu_96d235d1_141774cuda3std6ranges3__45__cpo9iter_moveE,@object
	.size		_ZN40_INTERNAL_e4cce1c2_4_k_cu_96d235d1_141774cuda3std6ranges3__45__cpo9iter_moveE,(_ZN40_INTERNAL_e4cce1c2_4_k_cu_96d235d1_141774cuda3std3__45__cpo5beginE - _ZN40_INTERNAL_e4cce1c2_4_k_cu_96d235d1_141774cuda3std6ranges3__45__cpo9iter_moveE)
_ZN40_INTERNAL_e4cce1c2_4_k_cu_96d235d1_141774cuda3std6ranges3__45__cpo9iter_moveE:
	.zero		1
	.type		_ZN40_INTERNAL_e4cce1c2_4_k_cu_96d235d1_141774cuda3std3__45__cpo5beginE,@object
	.size		_ZN40_INTERNAL_e4cce1c2_4_k_cu_96d235d1_141774cuda3std3__45__cpo5beginE,(_ZN40_INTERNAL_e4cce1c2_4_k_cu_96d235d1_141774cuda3std3__442_GLOBAL__N__e4cce1c2_4_k_cu_96d235d1_141776ignoreE - _ZN40_INTERNAL_e4cce1c2_4_k_cu_96d235d1_141774cuda3std3__45__cpo5beginE)
_ZN40_INTERNAL_e4cce1c2_4_k_cu_96d235d1_141774cuda3std3__45__cpo5beginE:
	.zero		1
	.type		_ZN40_INTERNAL_e4cce1c2_4_k_cu_96d235d1_141774cuda3std3__442_GLOBAL__N__e4cce1c2_4_k_cu_96d235d1_141776ignoreE,@object
	.size		_ZN40_INTERNAL_e4cce1c2_4_k_cu_96d235d1_141774cuda3std3__442_GLOBAL__N__e4cce1c2_4_k_cu_96d235d1_141776ignoreE,(_ZN40_INTERNAL_e4cce1c2_4_k_cu_96d235d1_141774cute7productE - _ZN40_INTERNAL_e4cce1c2_4_k_cu_96d235d1_141774cuda3std3__442_GLOBAL__N__e4cce1c2_4_k_cu_96d235d1_141776ignoreE)
_ZN40_INTERNAL_e4cce1c2_4_k_cu_96d235d1_141774cuda3std3__442_GLOBAL__N__e4cce1c2_4_k_cu_96d235d1_141776ignoreE:
	.zero		1
	.type		_ZN40_INTERNAL_e4cce1c2_4_k_cu_96d235d1_141774cute7productE,@object
	.size		_ZN40_INTERNAL_e4cce1c2_4_k_cu_96d235d1_141774cute7productE,(_ZN40_INTERNAL_e4cce1c2_4_k_cu_96d235d1_141774cuda3std3__45__cpo3endE - _ZN40_INTERNAL_e4cce1c2_4_k_cu_96d235d1_141774cute7productE)
_ZN40_INTERNAL_e4cce1c2_4_k_cu_96d235d1_141774cute7productE:
	.zero		1
	.type		_ZN40_INTERNAL_e4cce1c2_4_k_cu_96d235d1_141774cuda3std3__45__cpo3endE,@object
	.size		_ZN40_INTERNAL_e4cce1c2_4_k_cu_96d235d1_141774cuda3std3__45__cpo3endE,(_ZN40_INTERNAL_e4cce1c2_4_k_cu_96d235d1_141774cuda3std3__419piecewise_constructE - _ZN40_INTERNAL_e4cce1c2_4_k_cu_96d235d1_141774cuda3std3__45__cpo3endE)
_ZN40_INTERNAL_e4cce1c2_4_k_cu_96d235d1_141774cuda3std3__45__cpo3endE:
	.zero		1
	.type		_ZN40_INTERNAL_e4cce1c2_4_k_cu_96d235d1_141774cuda3std3__419piecewise_constructE,@object
	.size		_ZN40_INTERNAL_e4cce1c2_4_k_cu_96d235d1_141774cuda3std3__419piecewise_constructE,(_ZN40_INTERNAL_e4cce1c2_4_k_cu_96d235d1_141774cuda3std3__45__cpo4cendE - _ZN40_INTERNAL_e4cce1c2_4_k_cu_96d235d1_141774cuda3std3__419piecewise_constructE)
_ZN40_INTERNAL_e4cce1c2_4_k_cu_96d235d1_141774cuda3std3__419piecewise_constructE:
	.zero		1
	.type		_ZN40_INTERNAL_e4cce1c2_4_k_cu_96d235d1_141774cuda3std3__45__cpo4cendE,@object
	.size		_ZN40_INTERNAL_e4cce1c2_4_k_cu_96d235d1_141774cuda3std3__45__cpo4cendE,(_ZN40_INTERNAL_e4cce1c2_4_k_cu_96d235d1_141774cuda3std6ranges3__45__cpo4swapE - _ZN40_INTERNAL_e4cce1c2_4_k_cu_96d235d1_141774cuda3std3__45__cpo4cendE)
_ZN40_INTERNAL_e4cce1c2_4_k_cu_96d235d1_141774cuda3std3__45__cpo4cendE:
	.zero		1
	.type		_ZN40_INTERNAL_e4cce1c2_4_k_cu_96d235d1_141774cuda3std6ranges3__45__cpo4swapE,@object
	.size		_ZN40_INTERNAL_e4cce1c2_4_k_cu_96d235d1_141774cuda3std6ranges3__45__cpo4swapE,(.L_7 - _ZN40_INTERNAL_e4cce1c2_4_k_cu_96d235d1_141774cuda3std6ranges3__45__cpo4swapE)
_ZN40_INTERNAL_e4cce1c2_4_k_cu_96d235d1_141774cuda3std6ranges3__45__cpo4swapE:
	.zero		1
.L_7:


//--------------------- .nv.constant0._ZN7cutlass13device_kernelINS_4gemm6kernel13GemmUniversalIN4cute5tupleIJiiiiEEENS1_10collective13CollectiveMmaINS1_37MainloopSm90TmaGmmaWarpSpecializedFP8ILi10ENS5_IJNS4_1CILi1EEESB_SB_EEENS1_35KernelTmaWarpSpecializedCooperativeEEENS5_IJNSA_ILi128EEENSA_ILi224EEENSA_ILi64EEEEEENS_12float_e4m3_tENS5_IJlSB_lEEESJ_SK_NS4_8TiledMMAINS4_8MMA_AtomIJNS4_4SM904GMMA30MMA_64x32x32_F32E4M3E4M3_SS_TNILNSO_7ScaleInE1ELSQ_1EEEEEENS4_6LayoutINS5_IJNSA_ILi2EEESB_SB_EEENS5_IJSB_NSA_ILi0EEESW_EEEEENS5_IJNS4_10UnderscoreESZ_SZ_EEEEENS4_13SM90_TMA_LOADENS4_14ComposedLayoutINS4_7SwizzleILi2ELi4ELi3EEENS4_18smem_ptr_flag_bitsILi8EEENST_INS5_IJNSA_ILi8EEESH_EEENS5_IJSH_SB_EEEEEEEvNS4_8identityES12_S1C_vS1D_EENS_8epilogue10collective6detail29Sm90TmaWarpSpecializedAdapterINS1G_15DefaultEpilogueISJ_SK_SK_NS1F_6thread17LinearCombinationISJ_Li1EffLNS1K_9ScaleType4KindE0ELNS_15FloatRoundStyleE2ESJ_EENS1_15EpilogueDefaultEEEEEvvEEEEvNT_6ParamsE --------------------------
	.section	.nv.constant0._ZN7cutlass13device_kernelINS_4gemm6kernel13GemmUniversalIN4cute5tupleIJiiiiEEENS1_10collective13CollectiveMmaINS1_37MainloopSm90TmaGmmaWarpSpecializedFP8ILi10ENS5_IJNS4_1CILi1EEESB_SB_EEENS1_35KernelTmaWarpSpecializedCooperativeEEENS5_IJNSA_ILi128EEENSA_ILi224EEENSA_ILi64EEEEEENS_12float_e4m3_tENS5_IJlSB_lEEESJ_SK_NS4_8TiledMMAINS4_8MMA_AtomIJNS4_4SM904GMMA30MMA_64x32x32_F32E4M3E4M3_SS_TNILNSO_7ScaleInE1ELSQ_1EEEEEENS4_6LayoutINS5_IJNSA_ILi2EEESB_SB_EEENS5_IJSB_NSA_ILi0EEESW_EEEEENS5_IJNS4_10UnderscoreESZ_SZ_EEEEENS4_13SM90_TMA_LOADENS4_14ComposedLayoutINS4_7SwizzleILi2ELi4ELi3EEENS4_18smem_ptr_flag_bitsILi8EEENST_INS5_IJNSA_ILi8EEESH_EEENS5_IJSH_SB_EEEEEEEvNS4_8identityES12_S1C_vS1D_EENS_8epilogue10collective6detail29Sm90TmaWarpSpecializedAdapterINS1G_15DefaultEpilogueISJ_SK_SK_NS1F_6thread17LinearCombinationISJ_Li1EffLNS1K_9ScaleType4KindE0ELNS_15FloatRoundStyleE2ESJ_EENS1_15EpilogueDefaultEEEEEvvEEEEvNT_6ParamsE,"a",@progbits
	.sectionflags	@""
	.align	4
.nv.constant0._ZN7cutlass13device_kernelINS_4gemm6kernel13GemmUniversalIN4cute5tupleIJiiiiEEENS1_10collective13CollectiveMmaINS1_37MainloopSm90TmaGmmaWarpSpecializedFP8ILi10ENS5_IJNS4_1CILi1EEESB_SB_EEENS1_35KernelTmaWarpSpecializedCooperativeEEENS5_IJNSA_ILi128EEENSA_ILi224EEENSA_ILi64EEEEEENS_12float_e4m3_tENS5_IJlSB_lEEESJ_SK_NS4_8TiledMMAINS4_8MMA_AtomIJNS4_4SM904GMMA30MMA_64x32x32_F32E4M3E4M3_SS_TNILNSO_7ScaleInE1ELSQ_1EEEEEENS4_6LayoutINS5_IJNSA_ILi2EEESB_SB_EEENS5_IJSB_NSA_ILi0EEESW_EEEEENS5_IJNS4_10UnderscoreESZ_SZ_EEEEENS4_13SM90_TMA_LOADENS4_14ComposedLayoutINS4_7SwizzleILi2ELi4ELi3EEENS4_18smem_ptr_flag_bitsILi8EEENST_INS5_IJNSA_ILi8EEESH_EEENS5_IJSH_SB_EEEEEEEvNS4_8identityES12_S1C_vS1D_EENS_8epilogue10collective6detail29Sm90TmaWarpSpecializedAdapterINS1G_15DefaultEpilogueISJ_SK_SK_NS1F_6thread17LinearCombinationISJ_Li1EffLNS1K_9ScaleType4KindE0ELNS_15FloatRoundStyleE2ESJ_EENS1_15EpilogueDefaultEEEEEvvEEEEvNT_6ParamsE:
	.zero		1664


//--------------------- SYMBOLS --------------------------

	.type		.nv.reservedSmem.offset0,@object
	.size		.nv.reservedSmem.offset0,0x4
